def attn_fwd(
    Q,
    K,
    V,
    Out,
    Lse,
    sm_scale,
    stride_qz,
    stride_qh,
    stride_qm,
    stride_qk,
    stride_kz,
    stride_kh,
    stride_kn,
    stride_kk,
    stride_vz,
    stride_vh,
    stride_vn,
    stride_vk,
    stride_oz,
    stride_oh,
    stride_om,
    stride_ok,
    seqlen_q,
    seqlen_k,
    BLOCK_M: tl.constexpr,
    BLOCK_N: tl.constexpr,
    HEAD_DIM: tl.constexpr,
    CAUSAL: tl.constexpr,
):
    start_m = tl.program_id(0)
    off_hz = tl.program_id(1)
    q_off = off_hz * stride_qh
    k_off = off_hz * stride_kh
    v_off = off_hz * stride_vh
    offs_m = start_m * BLOCK_M + tl.arange(0, BLOCK_M)
    offs_d = tl.arange(0, HEAD_DIM)
    offs_n = tl.arange(0, BLOCK_N)
    q_ptrs = Q + q_off + offs_m[:, None] * stride_qm + offs_d[None, :] * stride_qk
    k_ptrs = K + k_off + offs_d[:, None] * stride_kk + offs_n[None, :] * stride_kn
    v_ptrs = V + v_off + offs_n[:, None] * stride_vn + offs_d[None, :] * stride_vk
    m_i = tl.full([BLOCK_M], float("-inf"), dtype=tl.float32)
    l_i = tl.zeros([BLOCK_M], dtype=tl.float32) + 1.0
    acc = tl.zeros([BLOCK_M, HEAD_DIM], dtype=tl.float32)
    q = tl.load(q_ptrs)
    acc, l_i, m_i = _attn_fwd_inner(
        acc,
        l_i,
        m_i,
        q,
        k_ptrs,
        v_ptrs,
        sm_scale,
        stride_kn,
        stride_vn,
        start_m,
        seqlen_k,
        BLOCK_M,
        BLOCK_N,
        HEAD_DIM,
        CAUSAL,
    )
    acc = acc / l_i[:, None]
    lse = m_i + tl.math.log2(l_i) / 1.4426950408889634
    o_ptrs = (
        Out
        + off_hz * stride_oh
        + offs_m[:, None] * stride_om
        + offs_d[None, :] * stride_ok
    )
    tl.store(o_ptrs, acc.to(Out.dtype.element_ty))
    tl.store(Lse + off_hz * seqlen_q + offs_m, lse)

# config = {"BLOCK_M": 32, "BLOCK_N": 32, "HEAD_DIM": 512, "arch": "sm_100", "causal": false, "dtype": "bf16", "num_stages": 3, "num_warps": 4}
# arch = sm_100


// ===== COMPILED SASS (sm_100a) =====

	.target	sm_100a

	.elftype	@"ET_EXEC"


//--------------------- .note.nv.tkinfo           --------------------------
	.section	.note.nv.tkinfo,"",@"SHT_NOTE"
	.sectionflags	@"SHF_NOTE_NV_TKINFO"
	.tkinfo
        /*0018*/ 	.word	0x00000081
        /*0030*/ 	.string	""
        /*0030*/ 	.string	"ptxas-blackwell"
        /*0030*/ 	.string	"Cuda compilation tools, release 12.9, V12.9.86"
        /*0030*/ 	.string	"Build cuda_12.9.r12.9/compiler.36037853_0"
        /*0030*/ 	.string	"-v  -suppress-debug-info  -lineinfo  -arch sm_100a "



//--------------------- .note.nv.cuver            --------------------------
	.section	.note.nv.cuver,"",@"SHT_NOTE"
	.sectionflags	@"SHF_NOTE_NV_CUVER"
        /*0018*/ 	.short	0x0001
        /*001a*/ 	.short	0x0064
        /*001c*/ 	.short	0x0001
        /*001e*/ 	.short	0x0000
        /*0020*/ 	.short	0x0001
        /*0022*/ 	.short	0x0000


//--------------------- .nv.info                  --------------------------
	.section	.nv.info,"",@"SHT_CUDA_INFO"
	.align	4


	//----- nvinfo : EIATTR_REGCOUNT
	.align		4
        /*0000*/ 	.byte	0x04, 0x2f
        /*0002*/ 	.short	(.L_2 - .L_1)
	.align		4
.L_1:
        /*0004*/ 	.word	index@(attn_fwd)
        /*0008*/ 	.word	0x000000ff


	//----- nvinfo : EIATTR_FRAME_SIZE
	.align		4
.L_2:
        /*000c*/ 	.byte	0x04, 0x11
        /*000e*/ 	.short	(.L_4 - .L_3)
	.align		4
.L_3:
        /*0010*/ 	.word	index@(attn_fwd)
        /*0014*/ 	.word	0x00000828


	//----- nvinfo : EIATTR_MIN_STACK_SIZE
	.align		4
.L_4:
        /*0018*/ 	.byte	0x04, 0x12
        /*001a*/ 	.short	(.L_6 - .L_5)
	.align		4
.L_5:
        /*001c*/ 	.word	index@(attn_fwd)
        /*0020*/ 	.word	0x00000828
.L_6:


//--------------------- .nv.info.attn_fwd         --------------------------
	.section	.nv.info.attn_fwd,"",@"SHT_CUDA_INFO"
	.sectionflags	@""
	.align	4


	//----- nvinfo : EIATTR_CUDA_API_VERSION
	.align		4
        /*0000*/ 	.byte	0x04, 0x37
        /*0002*/ 	.short	(.L_8 - .L_7)
.L_7:
        /*0004*/ 	.word	0x00000081


	//----- nvinfo : EIATTR_KPARAM_INFO
	.align		4
.L_8:
        /*0008*/ 	.byte	0x04, 0x17
        /*000a*/ 	.short	(.L_10 - .L_9)
.L_9:
        /*000c*/ 	.word	0x00000000
        /*0010*/ 	.short	0x0019
        /*0012*/ 	.short	0x0080
        /*0014*/ 	.byte	0x00, 0xf4, 0x21, 0x00


	//----- nvinfo : EIATTR_KPARAM_INFO
	.align		4
.L_10:
        /*0018*/ 	.byte	0x04, 0x17
        /*001a*/ 	.short	(.L_12 - .L_11)
.L_11:
        /*001c*/ 	.word	0x00000000
        /*0020*/ 	.short	0x0018
        /*0022*/ 	.short	0x0078
        /*0024*/ 	.byte	0x00, 0xf4, 0x21, 0x00


	//----- nvinfo : EIATTR_KPARAM_INFO
	.align		4
.L_12:
        /*0028*/ 	.byte	0x04, 0x17
        /*002a*/ 	.short	(.L_14 - .L_13)
.L_13:
        /*002c*/ 	.word	0x00000000
        /*0030*/ 	.short	0x0017
        /*0032*/ 	.short	0x0070
        /*0034*/ 	.byte	0x00, 0xf0, 0x11, 0x00


	//----- nvinfo : EIATTR_KPARAM_INFO
	.align		4
.L_14:
        /*0038*/ 	.byte	0x04, 0x17
        /*003a*/ 	.short	(.L_16 - .L_15)
.L_15:
        /*003c*/ 	.word	0x00000000
        /*0040*/ 	.short	0x0016
        /*0042*/ 	.short	0x006c
        /*0044*/ 	.byte	0x00, 0xf0, 0x11, 0x00


	//----- nvinfo : EIATTR_KPARAM_INFO
	.align		4
.L_16:
        /*0048*/ 	.byte	0x04, 0x17
        /*004a*/ 	.short	(.L_18 - .L_17)
.L_17:
        /*004c*/ 	.word	0x00000000
        /*0050*/ 	.short	0x0015
        /*0052*/ 	.short	0x0068
        /*0054*/ 	.byte	0x00, 0xf0, 0x11, 0x00


	//----- nvinfo : EIATTR_KPARAM_INFO
	.align		4
.L_18:
        /*0058*/ 	.byte	0x04, 0x17
        /*005a*/ 	.short	(.L_20 - .L_19)
.L_19:
        /*005c*/ 	.word	0x00000000
        /*0060*/ 	.short	0x0014
        /*0062*/ 	.short	0x0064
        /*0064*/ 	.byte	0x00, 0xf0, 0x11, 0x00


	//----- nvinfo : EIATTR_KPARAM_INFO
	.align		4
.L_20:
        /*0068*/ 	.byte	0x04, 0x17
        /*006a*/ 	.short	(.L_22 - .L_21)
.L_21:
        /*006c*/ 	.word	0x00000000
        /*0070*/ 	.short	0x0013
        /*0072*/ 	.short	0x0060
        /*0074*/ 	.byte	0x00, 0xf0, 0x11, 0x00


	//----- nvinfo : EIATTR_KPARAM_INFO
	.align		4
.L_22:
        /*0078*/ 	.byte	0x04, 0x17
        /*007a*/ 	.short	(.L_24 - .L_23)
.L_23:
        /*007c*/ 	.word	0x00000000
        /*0080*/ 	.short	0x0012
        /*0082*/ 	.short	0x005c
        /*0084*/ 	.byte	0x00, 0xf0, 0x11, 0x00


	//----- nvinfo : EIATTR_KPARAM_INFO
	.align		4
.L_24:
        /*0088*/ 	.byte	0x04, 0x17
        /*008a*/ 	.short	(.L_26 - .L_25)
.L_25:
        /*008c*/ 	.word	0x00000000
        /*0090*/ 	.short	0x0011
        /*0092*/ 	.short	0x0058
        /*0094*/ 	.byte	0x00, 0xf0, 0x11, 0x00


	//----- nvinfo : EIATTR_KPARAM_INFO
	.align		4
.L_26:
        /*0098*/ 	.byte	0x04, 0x17
        /*009a*/ 	.short	(.L_28 - .L_27)
.L_27:
        /*009c*/ 	.word	0x00000000
        /*00a0*/ 	.short	0x0010
        /*00a2*/ 	.short	0x0054
        /*00a4*/ 	.byte	0x00, 0xf0, 0x11, 0x00


	//----- nvinfo : EIATTR_KPARAM_INFO
	.align		4
.L_28:
        /*00a8*/ 	.byte	0x04, 0x17
        /*00aa*/ 	.short	(.L_30 - .L_29)
.L_29:
        /*00ac*/ 	.word	0x00000000
        /*00b0*/ 	.short	0x000f
        /*00b2*/ 	.short	0x0050
        /*00b4*/ 	.byte	0x00, 0xf0, 0x11, 0x00


	//----- nvinfo : EIATTR_KPARAM_INFO
	.align		4
.L_30:
        /*00b8*/ 	.byte	0x04, 0x17
        /*00ba*/ 	.short	(.L_32 - .L_31)
.L_31:
        /*00bc*/ 	.word	0x00000000
        /*00c0*/ 	.short	0x000e
        /*00c2*/ 	.short	0x004c
        /*00c4*/ 	.byte	0x00, 0xf0, 0x11, 0x00


	//----- nvinfo : EIATTR_KPARAM_INFO
	.align		4
.L_32:
        /*00c8*/ 	.byte	0x04, 0x17
        /*00ca*/ 	.short	(.L_34 - .L_33)
.L_33:
        /*00cc*/ 	.word	0x00000000
        /*00d0*/ 	.short	0x000d
        /*00d2*/ 	.short	0x0048
        /*00d4*/ 	.byte	0x00, 0xf0, 0x11, 0x00


	//----- nvinfo : EIATTR_KPARAM_INFO
	.align		4
.L_34:
        /*00d8*/ 	.byte	0x04, 0x17
        /*00da*/ 	.short	(.L_36 - .L_35)
.L_35:
        /*00dc*/ 	.word	0x00000000
        /*00e0*/ 	.short	0x000c
        /*00e2*/ 	.short	0x0044
        /*00e4*/ 	.byte	0x00, 0xf0, 0x11, 0x00


	//----- nvinfo : EIATTR_KPARAM_INFO
	.align		4
.L_36:
        /*00e8*/ 	.byte	0x04, 0x17
        /*00ea*/ 	.short	(.L_38 - .L_37)
.L_37:
        /*00ec*/ 	.word	0x00000000
        /*00f0*/ 	.short	0x000b
        /*00f2*/ 	.short	0x0040
        /*00f4*/ 	.byte	0x00, 0xf0, 0x11, 0x00


	//----- nvinfo : EIATTR_KPARAM_INFO
	.align		4
.L_38:
        /*00f8*/ 	.byte	0x04, 0x17
        /*00fa*/ 	.short	(.L_40 - .L_39)
.L_39:
        /*00fc*/ 	.word	0x00000000
        /*0100*/ 	.short	0x000a
        /*0102*/ 	.short	0x003c
        /*0104*/ 	.byte	0x00, 0xf0, 0x11, 0x00


	//----- nvinfo : EIATTR_KPARAM_INFO
	.align		4
.L_40:
        /*0108*/ 	.byte	0x04, 0x17
        /*010a*/ 	.short	(.L_42 - .L_41)
.L_41:
        /*010c*/ 	.word	0x00000000
        /*0110*/ 	.short	0x0009
        /*0112*/ 	.short	0x0038
        /*0114*/ 	.byte	0x00, 0xf0, 0x11, 0x00


	//----- nvinfo : EIATTR_KPARAM_INFO
	.align		4
.L_42:
        /*0118*/ 	.byte	0x04, 0x17
        /*011a*/ 	.short	(.L_44 - .L_43)
.L_43:
        /*011c*/ 	.word	0x00000000
        /*0120*/ 	.short	0x0008
        /*0122*/ 	.short	0x0034
        /*0124*/ 	.byte	0x00, 0xf0, 0x11, 0x00


	//----- nvinfo : EIATTR_KPARAM_INFO
	.align		4
.L_44:
        /*0128*/ 	.byte	0x04, 0x17
        /*012a*/ 	.short	(.L_46 - .L_45)
.L_45:
        /*012c*/ 	.word	0x00000000
        /*0130*/ 	.short	0x0007
        /*0132*/ 	.short	0x0030
        /*0134*/ 	.byte	0x00, 0xf0, 0x11, 0x00


	//----- nvinfo : EIATTR_KPARAM_INFO
	.align		4
.L_46:
        /*0138*/ 	.byte	0x04, 0x17
        /*013a*/ 	.short	(.L_48 - .L_47)
.L_47:
        /*013c*/ 	.word	0x00000000
        /*0140*/ 	.short	0x0006
        /*0142*/ 	.short	0x002c
        /*0144*/ 	.byte	0x00, 0xf0, 0x11, 0x00


	//----- nvinfo : EIATTR_KPARAM_INFO
	.align		4
.L_48:
        /*0148*/ 	.byte	0x04, 0x17
        /*014a*/ 	.short	(.L_50 - .L_49)
.L_49:
        /*014c*/ 	.word	0x00000000
        /*0150*/ 	.short	0x0005
        /*0152*/ 	.short	0x0028
        /*0154*/ 	.byte	0x00, 0xf0, 0x11, 0x00


	//----- nvinfo : EIATTR_KPARAM_INFO
	.align		4
.L_50:
        /*0158*/ 	.byte	0x04, 0x17
        /*015a*/ 	.short	(.L_52 - .L_51)
.L_51:
        /*015c*/ 	.word	0x00000000
        /*0160*/ 	.short	0x0004
        /*0162*/ 	.short	0x0020
        /*0164*/ 	.byte	0x00, 0xf4, 0x21, 0x00


	//----- nvinfo : EIATTR_KPARAM_INFO
	.align		4
.L_52:
        /*0168*/ 	.byte	0x04, 0x17
        /*016a*/ 	.short	(.L_54 - .L_53)
.L_53:
        /*016c*/ 	.word	0x00000000
        /*0170*/ 	.short	0x0003
        /*0172*/ 	.short	0x0018
        /*0174*/ 	.byte	0x00, 0xf4, 0x21, 0x00


	//----- nvinfo : EIATTR_KPARAM_INFO
	.align		4
.L_54:
        /*0178*/ 	.byte	0x04, 0x17
        /*017a*/ 	.short	(.L_56 - .L_55)
.L_55:
        /*017c*/ 	.word	0x00000000
        /*0180*/ 	.short	0x0002
        /*0182*/ 	.short	0x0010
        /*0184*/ 	.byte	0x00, 0xf4, 0x21, 0x00


	//----- nvinfo : EIATTR_KPARAM_INFO
	.align		4
.L_56:
        /*0188*/ 	.byte	0x04, 0x17
        /*018a*/ 	.short	(.L_58 - .L_57)
.L_57:
        /*018c*/ 	.word	0x00000000
        /*0190*/ 	.short	0x0001
        /*0192*/ 	.short	0x0008
        /*0194*/ 	.byte	0x00, 0xf4, 0x21, 0x00


	//----- nvinfo : EIATTR_KPARAM_INFO
	.align		4
.L_58:
        /*0198*/ 	.byte	0x04, 0x17
        /*019a*/ 	.short	(.L_60 - .L_59)
.L_59:
        /*019c*/ 	.word	0x00000000
        /*01a0*/ 	.short	0x0000
        /*01a2*/ 	.short	0x0000
        /*01a4*/ 	.byte	0x00, 0xf4, 0x21, 0x00


	//----- nvinfo : EIATTR_SPARSE_MMA_MASK
	.align		4
.L_60:
        /*01a8*/ 	.byte	0x03, 0x50
        /*01aa*/ 	.short	0x0000


	//----- nvinfo : EIATTR_MAXREG_COUNT
	.align		4
        /*01ac*/ 	.byte	0x03, 0x1b
        /*01ae*/ 	.short	0x00ff


	//----- nvinfo : EIATTR_NUM_BARRIERS
	.align		4
        /*01b0*/ 	.byte	0x02, 0x4c
        /*01b2*/ 	.byte	0x01
	.zero		1


	//----- nvinfo : EIATTR_ANNOTATIONS
	.align		4
        /*01b4*/ 	.byte	0x04, 0x55
        /*01b6*/ 	.short	(.L_62 - .L_61)


	//   ....[0]....
.L_61:
        /*01b8*/ 	.word	0x00000001
        /*01bc*/ 	.byte	0x50, 0x2a, 0x00, 0x00, 0x01, 0x00, 0x00, 0x00, 0xb0, 0x2a, 0x00, 0x00, 0x01, 0x00, 0x00, 0x00
        /* <DEDUP_REMOVED lines=285> */
        /*139c*/ 	.byte	0xf0, 0xcd, 0x00, 0x00, 0x01, 0x00, 0x00, 0x00, 0x40, 0xce, 0x00, 0x00


	//----- nvinfo : EIATTR_COOP_GROUP_MASK_REGIDS
	.align		4
.L_62:
        /*13a8*/ 	.byte	0x04, 0x29
        /*13aa*/ 	.short	(.L_64 - .L_63)


	//   ....[0]....
.L_63:
        /*13ac*/ 	.word	0xffffffff


	//   ....[1]....
        /*13b0*/ 	.word	0xffffffff


	//   ....[2]....
        /*13b4*/ 	.word	0xffffffff


	//   ....[3]....
        /*13b8*/ 	.word	0xffffffff


	//   ....[4]....
        /*13bc*/ 	.word	0xffffffff


	//   ....[5]....
        /*13c0*/ 	.word	0xffffffff


	//   ....[6]....
        /*13c4*/ 	.word	0xffffffff


	//   ....[7]....
        /*13c8*/ 	.word	0xffffffff


	//   ....[8]....
        /*13cc*/ 	.word	0xffffffff


	//   ....[9]....
        /*13d0*/ 	.word	0xffffffff


	//   ....[10]....
        /*13d4*/ 	.word	0xffffffff


	//   ....[11]....
        /*13d8*/ 	.word	0xffffffff


	//   ....[12]....
        /*13dc*/ 	.word	0xffffffff


	//   ....[13]....
        /*13e0*/ 	.word	0xffffffff


	//   ....[14]....
        /*13e4*/ 	.word	0xffffffff


	//   ....[15]....
        /*13e8*/ 	.word	0xffffffff


	//   ....[16]....
        /*13ec*/ 	.word	0xffffffff


	//   ....[17]....
        /*13f0*/ 	.word	0xffffffff


	//   ....[18]....
        /*13f4*/ 	.word	0xffffffff


	//   ....[19]....
        /*13f8*/ 	.word	0xffffffff


	//----- nvinfo : EIATTR_COOP_GROUP_INSTR_OFFSETS
	.align		4
.L_64:
        /*13fc*/ 	.byte	0x04, 0x28
        /*13fe*/ 	.short	(.L_66 - .L_65)


	//   ....[0]....
.L_65:
        /*1400*/ 	.word	0x00009550


	//   ....[1]....
        /*1404*/ 	.word	0x00009560


	//   ....[2]....
        /*1408*/ 	.word	0x00009570


	//   ....[3]....
        /*140c*/ 	.word	0x00009580


	//   ....[4]....
        /*1410*/ 	.word	0x000095d0


	//   ....[5]....
        /*1414*/ 	.word	0x000095e0


	//   ....[6]....
        /*1418*/ 	.word	0x000095f0


	//   ....[7]....
        /*141c*/ 	.word	0x00009600


	//   ....[8]....
        /*1420*/ 	.word	0x00009700


	//   ....[9]....
        /*1424*/ 	.word	0x00009720


	//   ....[10]....
        /*1428*/ 	.word	0x000099c0


	//   ....[11]....
        /*142c*/ 	.word	0x000099d0


	//   ....[12]....
        /*1430*/ 	.word	0x000099e0


	//   ....[13]....
        /*1434*/ 	.word	0x00009a10


	//   ....[14]....
        /*1438*/ 	.word	0x00009a50


	//   ....[15]....
        /*143c*/ 	.word	0x00009a60


	//   ....[16]....
        /*1440*/ 	.word	0x00009a80


	//   ....[17]....
        /*1444*/ 	.word	0x00009a90


	//   ....[18]....
        /*1448*/ 	.word	0x00009b40


	//   ....[19]....
        /*144c*/ 	.word	0x00009b60


	//----- nvinfo : EIATTR_VRC_CTA_INIT_COUNT
	.align		4
.L_66:
        /*1450*/ 	.byte	0x02, 0x4a
	.zero		1
	.zero		1


	//----- nvinfo : EIATTR_EXIT_INSTR_OFFSETS
	.align		4
        /*1454*/ 	.byte	0x04, 0x1c
        /*1456*/ 	.short	(.L_68 - .L_67)


	//   ....[0]....
.L_67:
        /*1458*/ 	.word	0x00011d10


	//   ....[1]....
        /*145c*/ 	.word	0x00011d40


	//----- nvinfo : EIATTR_REQNTID
	.align		4
.L_68:
        /*1460*/ 	.byte	0x04, 0x10
        /*1462*/ 	.short	(.L_70 - .L_69)
.L_69:
        /*1464*/ 	.word	0x00000080
        /*1468*/ 	.word	0x00000001
        /*146c*/ 	.word	0x00000001


	//----- nvinfo : EIATTR_CBANK_PARAM_SIZE
	.align		4
.L_70:
        /*1470*/ 	.byte	0x03, 0x19
        /*1472*/ 	.short	0x0088


	//----- nvinfo : EIATTR_PARAM_CBANK
	.align		4
        /*1474*/ 	.byte	0x04, 0x0a
        /*1476*/ 	.short	(.L_72 - .L_71)
	.align		4
.L_71:
        /*1478*/ 	.word	index@(.nv.constant0.attn_fwd)
        /*147c*/ 	.short	0x0380
        /*147e*/ 	.short	0x0088


	//----- nvinfo : EIATTR_SW_WAR
	.align		4
.L_72:
        /*1480*/ 	.byte	0x04, 0x36
        /*1482*/ 	.short	(.L_74 - .L_73)
.L_73:
        /*1484*/ 	.word	0x00000008
.L_74:


//--------------------- .nv.compat                --------------------------
	.section	.nv.compat,"",@"SHT_CUDA_COMPAT_INFO"
	.align	4
        /*0000*/ 	.byte	0x02, 0x02, 0x01, 0x00, 0x02, 0x05, 0x05, 0x00, 0x02, 0x03, 0x00, 0x00, 0x02, 0x06, 0x01, 0x00


//--------------------- .nv.callgraph             --------------------------
	.section	.nv.callgraph,"",@"SHT_CUDA_CALLGRAPH"
	.align	4
	.sectionentsize	8
	.align		4
        /*0000*/ 	.word	0x00000000
	.align		4
        /*0004*/ 	.word	0xffffffff
	.align		4
        /*0008*/ 	.word	0x00000000
	.align		4
        /*000c*/ 	.word	0xfffffffe
	.align		4
        /*0010*/ 	.word	0x00000000
	.align		4
        /*0014*/ 	.word	0xfffffffd
	.align		4
        /*0018*/ 	.word	0x00000000
	.align		4
        /*001c*/ 	.word	0xfffffffc


//--------------------- .nv.constant4             --------------------------
	.section	.nv.constant4,"a",@progbits
	.align	8
	.align		8
.nv.constant4:
        /*0000*/ 	.dword	_$_str


//--------------------- .text.attn_fwd            --------------------------
	.section	.text.attn_fwd,"ax",@progbits
	.align	128
        .global         attn_fwd
        .type           attn_fwd,@function
        .size           attn_fwd,(.L_x_3 - attn_fwd)
        .other          attn_fwd,@"STO_CUDA_ENTRY STV_DEFAULT"
attn_fwd:
.text.attn_fwd:
[----:B------:R-:W0:Y:S01]  /*0000*/  LDC R1, c[0x0][0x37c] ;  /* 0x0000df00ff017b82 */ /* 0x000e220000000800 */
[----:B------:R-:W1:Y:S07]  /*0010*/  S2R R144, SR_TID.X ;  /* 0x0000000000907919 */ /* 0x000e6e0000002100 */
[----:B------:R-:W2:Y:S01]  /*0020*/  S2UR UR7, SR_CTAID.Y ;  /* 0x00000000000779c3 */ /* 0x000ea20000002600 */
[----:B------:R-:W2:Y:S01]  /*0030*/  LDCU.64 UR4, c[0x0][0x3b0] ;  /* 0x00007600ff0477ac */ /* 0x000ea20008000a00 */
[----:B0-----:R-:W-:Y:S01]  /*0040*/  VIADD R1, R1, 0xfffff7d8 ;  /* 0xfffff7d801017836 */ /* 0x001fe20000000000 */
[----:B------:R-:W0:Y:S01]  /*0050*/  S2R R3, SR_CTAID.X ;  /* 0x0000000000037919 */ /* 0x000e220000002500 */
[----:B------:R-:W3:Y:S04]  /*0060*/  LDCU.64 UR10, c[0x0][0x358] ;  /* 0x00006b00ff0a77ac */ /* 0x000ee80008000a00 */
[----:B------:R-:W4:Y:S08]  /*0070*/  LDC R15, c[0x0][0x3b8] ;  /* 0x0000ee00ff0f7b82 */ /* 0x000f300000000800 */
[----:B------:R-:W5:Y:S01]  /*0080*/  LDC.64 R8, c[0x0][0x380] ;  /* 0x0000e000ff087b82 */ /* 0x000f620000000a00 */
[----:B--2---:R-:W-:-:S04]  /*0090*/  UIMAD UR4, UR7, UR4, URZ ;  /* 0x00000004070472a4 */ /* 0x004fc8000f8e02ff */
[----:B------:R-:W-:Y:S01]  /*00a0*/  USHF.L.U32 UR6, UR4, 0x1, URZ ;  /* 0x0000000104067899 */ /* 0x000fe200080006ff */
[----:B-1----:R-:W-:Y:S02]  /*00b0*/  LOP3.LUT R0, R144, 0x1f, RZ, 0xc0, !PT ;  /* 0x0000001f90007812 */ /* 0x002fe400078ec0ff */
[----:B------:R-:W-:-:S03]  /*00c0*/  SHF.R.U32.HI R2, RZ, 0x5, R144 ;  /* 0x00000005ff027819 */ /* 0x000fc60000011690 */
[----:B0-----:R-:W-:Y:S01]  /*00d0*/  IMAD R4, R3, 0x20, R0 ;  /* 0x0000002003047824 */ /* 0x001fe200078e0200 */
[----:B------:R-:W-:-:S03]  /*00e0*/  SGXT.U32 R2, R2, 0x2 ;  /* 0x000000020202781a */ /* 0x000fc60000000000 */
[----:B------:R-:W-:Y:S01]  /*00f0*/  IMAD R3, R4, UR5, RZ ;  /* 0x0000000504037c24 */ /* 0x000fe2000f8e02ff */
[----:B------:R-:W-:Y:S01]  /*0100*/  UIMAD.WIDE UR4, UR4, 0x2, URZ ;  /* 0x00000002040478a5 */ /* 0x000fe2000f8e02ff */
[----:B----4-:R-:W-:Y:S02]  /*0110*/  IMAD R10, R2, R15, RZ ;  /* 0x0000000f020a7224 */ /* 0x010fe400078e02ff */
[C---:B------:R-:W-:Y:S01]  /*0120*/  IMAD.HI R6, R3.reuse, 0x2, RZ ;  /* 0x0000000203067827 */ /* 0x040fe200078e02ff */
[----:B------:R-:W-:-:S03]  /*0130*/  SHF.L.U32 R5, R3, 0x1, RZ ;  /* 0x0000000103057819 */ /* 0x000fc600000006ff */
[----:B------:R-:W-:Y:S01]  /*0140*/  IMAD R14, R15, 0x4, R10 ;  /* 0x000000040f0e7824 */ /* 0x000fe200078e020a */
[----:B-----5:R-:W-:-:S03]  /*0150*/  IADD3 R4, P0, P1, R5, UR6, R8 ;  /* 0x0000000605047c10 */ /* 0x020fc6000f91e008 */
[C---:B------:R-:W-:Y:S01]  /*0160*/  IMAD R16, R15.reuse, 0x4, R14 ;  /* 0x000000040f107824 */ /* 0x040fe200078e020e */
[----:B------:R-:W-:Y:S02]  /*0170*/  IADD3.X R3, PT, PT, R6, UR5, R9, P0, P1 ;  /* 0x0000000506037c10 */ /* 0x000fe400087e2409 */
[C---:B------:R-:W-:Y:S02]  /*0180*/  LEA R8, P0, R10.reuse, R4, 0x1 ;  /* 0x000000040a087211 */ /* 0x040fe400078008ff */
[C---:B------:R-:W-:Y:S02]  /*0190*/  LEA R20, R15.reuse, R16, 0x2 ;  /* 0x000000100f147211 */ /* 0x040fe400078e10ff */
[-C--:B------:R-:W-:Y:S02]  /*01a0*/  LEA.HI.X.SX32 R9, R10, R3.reuse, 0x1, P0 ;  /* 0x000000030a097211 */ /* 0x080fe400000f0eff */
[-C--:B------:R-:W-:Y:S02]  /*01b0*/  LEA R10, P0, R14, R4.reuse, 0x1 ;  /* 0x000000040e0a7211 */ /* 0x080fe400078008ff */
[----:B------:R-:W-:Y:S01]  /*01c0*/  LEA R12, P1, R16, R4, 0x1 ;  /* 0x00000004100c7211 */ /* 0x000fe200078208ff */
[----:B---3--:R-:W2:Y:S01]  /*01d0*/  LDG.E.U16 R5, desc[UR10][R8.64] ;  /* 0x0000000a08057981 */ /* 0x008ea2000c1e1500 */
[-C--:B------:R-:W-:Y:S01]  /*01e0*/  LEA.HI.X.SX32 R11, R14, R3.reuse, 0x1, P0 ;  /* 0x000000030e0b7211 */ /* 0x080fe200000f0eff */
[----:B------:R-:W-:Y:S01]  /*01f0*/  IMAD R14, R15, 0x4, R20 ;  /* 0x000000040f0e7824 */ /* 0x000fe200078e0214 */
[----:B------:R-:W-:-:S02]  /*0200*/  LEA.HI.X.SX32 R13, R16, R3, 0x1, P1 ;  /* 0x00000003100d7211 */ /* 0x000fc400008f0eff */
[-C--:B------:R-:W-:Y:S01]  /*0210*/  LEA R16, P0, R20, R4.reuse, 0x1 ;  /* 0x0000000414107211 */ /* 0x080fe200078008ff */
[C---:B------:R-:W-:Y:S01]  /*0220*/  IMAD R22, R15.reuse, 0x4, R14 ;  /* 0x000000040f167824 */ /* 0x040fe200078e020e */
[-C--:B------:R-:W-:Y:S01]  /*0230*/  LEA R18, P1, R14, R4.reuse, 0x1 ;  /* 0x000000040e127211 */ /* 0x080fe200078208ff */
[----:B------:R0:W3:Y:S01]  /*0240*/  LDG.E.U16 R6, desc[UR10][R12.64] ;  /* 0x0000000a0c067981 */ /* 0x0000e2000c1e1500 */
[-C--:B------:R-:W-:Y:S02]  /*0250*/  LEA.HI.X.SX32 R17, R20, R3.reuse, 0x1, P0 ;  /* 0x0000000314117211 */ /* 0x080fe400000f0eff */
[-C--:B------:R-:W-:Y:S01]  /*0260*/  LEA.HI.X.SX32 R19, R14, R3.reuse, 0x1, P1 ;  /* 0x000000030e137211 */ /* 0x080fe200008f0eff */
[----:B------:R-:W4:Y:S01]  /*0270*/  LDG.E.U16 R7, desc[UR10][R10.64] ;  /* 0x0000000a0a077981 */ /* 0x000f22000c1e1500 */
[C---:B------:R-:W-:Y:S02]  /*0280*/  LEA R20, P0, R22.reuse, R4, 0x1 ;  /* 0x0000000416147211 */ /* 0x040fe400078008ff */
[----:B------:R-:W-:Y:S01]  /*0290*/  LEA R14, R15, R22, 0x2 ;  /* 0x000000160f0e7211 */ /* 0x000fe200078e10ff */
[----:B------:R1:W5:Y:S01]  /*02a0*/  LDG.E.U16 R8, desc[UR10][R16.64] ;  /* 0x0000000a10087981 */ /* 0x000362000c1e1500 */
[----:B------:R-:W-:-:S02]  /*02b0*/  LEA.HI.X.SX32 R21, R22, R3, 0x1, P0 ;  /* 0x0000000316157211 */ /* 0x000fc400000f0eff */
[CC--:B------:R-:W-:Y:S01]  /*02c0*/  LEA R22, P0, R14.reuse, R4.reuse, 0x1 ;  /* 0x000000040e167211 */ /* 0x0c0fe200078008ff */
[C---:B0-----:R-:W-:Y:S01]  /*02d0*/  IMAD R12, R15.reuse, 0x4, R14 ;  /* 0x000000040f0c7824 */ /* 0x041fe200078e020e */
[----:B------:R-:W2:Y:S02]  /*02e0*/  LDG.E.U16 R9, desc[UR10][R18.64] ;  /* 0x0000000a12097981 */ /* 0x000ea4000c1e1500 */
[----:B------:R-:W-:Y:S01]  /*02f0*/  LEA.HI.X.SX32 R23, R14, R3, 0x1, P0 ;  /* 0x000000030e177211 */ /* 0x000fe200000f0eff */
[C---:B------:R-:W-:Y:S01]  /*0300*/  IMAD R14, R15.reuse, 0x4, R12 ;  /* 0x000000040f0e7824 */ /* 0x040fe200078e020c */
[-C--:B------:R-:W-:Y:S01]  /*0310*/  LEA R24, P0, R12, R4.reuse, 0x1 ;  /* 0x000000040c187211 */ /* 0x080fe200078008ff */
[----:B------:R0:W2:Y:S03]  /*0320*/  LDG.E.U16 R10, desc[UR10][R20.64] ;  /* 0x0000000a140a7981 */ /* 0x0000a6000c1e1500 */
[----:B------:R-:W-:Y:S01]  /*0330*/  LEA R26, P1, R14, R4, 0x1 ;  /* 0x000000040e1a7211 */ /* 0x000fe200078208ff */
[----:B------:R0:W2:Y:S01]  /*0340*/  LDG.E.U16 R11, desc[UR10][R22.64] ;  /* 0x0000000a160b7981 */ /* 0x0000a2000c1e1500 */
[----:B------:R-:W-:-:S02]  /*0350*/  LEA R30, R15, R14, 0x2 ;  /* 0x0000000e0f1e7211 */ /* 0x000fc400078e10ff */
[----:B------:R-:W-:-:S03]  /*0360*/  LEA.HI.X.SX32 R27, R14, R3, 0x1, P1 ;  /* 0x000000030e1b7211 */ /* 0x000fc600008f0eff */
[C---:B------:R-:W-:Y:S01]  /*0370*/  IMAD R14, R15.reuse, 0x4, R30 ;  /* 0x000000040f0e7824 */ /* 0x040fe200078e021e */
[-C--:B------:R-:W-:Y:S01]  /*0380*/  LEA.HI.X.SX32 R25, R12, R3.reuse, 0x1, P0 ;  /* 0x000000030c197211 */ /* 0x080fe200000f0eff */
[----:B------:R-:W2:Y:S01]  /*0390*/  LDG.E.U16 R13, desc[UR10][R26.64] ;  /* 0x0000000a1a0d7981 */ /* 0x000ea2000c1e1500 */
[CC--:B------:R-:W-:Y:S01]  /*03a0*/  LEA R28, P0, R30.reuse, R4.reuse, 0x1 ;  /* 0x000000041e1c7211 */ /* 0x0c0fe200078008ff */
[C---:B-1----:R-:W-:Y:S02]  /*03b0*/  IMAD R16, R15.reuse, 0x4, R14 ;  /* 0x000000040f107824 */ /* 0x042fe400078e020e */
[----:B------:R1:W2:Y:S01]  /*03c0*/  LDG.E.U16 R12, desc[UR10][R24.64] ;  /* 0x0000000a180c7981 */ /* 0x0002a2000c1e1500 */
[----:B------:R-:W-:Y:S02]  /*03d0*/  LEA.HI.X.SX32 R29, R30, R3, 0x1, P0 ;  /* 0x000000031e1d7211 */ /* 0x000fe400000f0eff */
[----:B0-----:R-:W-:Y:S02]  /*03e0*/  LEA R20, P0, R14, R4, 0x1 ;  /* 0x000000040e147211 */ /* 0x001fe400078008ff */
[----:B------:R-:W-:-:S02]  /*03f0*/  LEA R18, R15, R16, 0x2 ;  /* 0x000000100f127211 */ /* 0x000fc400078e10ff */
[-C--:B------:R-:W-:Y:S02]  /*0400*/  LEA.HI.X.SX32 R21, R14, R3.reuse, 0x1, P0 ;  /* 0x000000030e157211 */ /* 0x080fe400000f0eff */
[CC--:B------:R-:W-:Y:S01]  /*0410*/  LEA R22, P0, R16.reuse, R4.reuse, 0x1 ;  /* 0x0000000410167211 */ /* 0x0c0fe200078008ff */
[C---:B------:R-:W-:Y:S01]  /*0420*/  IMAD R32, R15.reuse, 0x4, R18 ;  /* 0x000000040f207824 */ /* 0x040fe200078e0212 */
[----:B------:R0:W2:Y:S02]  /*0430*/  LDG.E.U16 R14, desc[UR10][R28.64] ;  /* 0x0000000a1c0e7981 */ /* 0x0000a4000c1e1500 */
[-C--:B------:R-:W-:Y:S01]  /*0440*/  LEA.HI.X.SX32 R23, R16, R3.reuse, 0x1, P0 ;  /* 0x0000000310177211 */ /* 0x080fe200000f0eff */
[----:B------:R-:W-:Y:S01]  /*0450*/  IMAD R34, R15, 0x4, R32 ;  /* 0x000000040f227824 */ /* 0x000fe200078e0220 */
[CC--:B-1----:R-:W-:Y:S01]  /*0460*/  LEA R24, P0, R32.reuse, R4.reuse, 0x1 ;  /* 0x0000000420187211 */ /* 0x0c2fe200078008ff */
[----:B------:R-:W2:Y:S03]  /*0470*/  LDG.E.U16 R16, desc[UR10][R20.64] ;  /* 0x0000000a14107981 */ /* 0x000ea6000c1e1500 */
[----:B------:R-:W-:Y:S01]  /*0480*/  LEA.HI.X.SX32 R25, R32, R3, 0x1, P0 ;  /* 0x0000000320197211 */ /* 0x000fe200000f0eff */
[----:B------:R-:W2:Y:S01]  /*0490*/  LDG.E.U16 R17, desc[UR10][R22.64] ;  /* 0x0000000a16117981 */ /* 0x000ea2000c1e1500 */
[----:B------:R-:W-:-:S02]  /*04a0*/  LEA R26, P0, R34, R4, 0x1 ;  /* 0x00000004221a7211 */ /* 0x000fc400078008ff */
[----:B------:R-:W-:Y:S01]  /*04b0*/  LEA R36, R15, R34, 0x2 ;  /* 0x000000220f247211 */ /* 0x000fe200078e10ff */
[----:B------:R1:W2:Y:S01]  /*04c0*/  LDG.E.U16 R19, desc[UR10][R24.64] ;  /* 0x0000000a18137981 */ /* 0x0002a2000c1e1500 */
[----:B------:R-:W-:-:S03]  /*04d0*/  LEA.HI.X.SX32 R27, R34, R3, 0x1, P0 ;  /* 0x00000003221b7211 */ /* 0x000fc600000f0eff */
[C---:B------:R-:W-:Y:S01]  /*04e0*/  IMAD R34, R15.reuse, 0x4, R36 ;  /* 0x000000040f227824 */ /* 0x040fe200078e0224 */
[-C--:B0-----:R-:W-:Y:S01]  /*04f0*/  LEA R28, P0, R36, R4.reuse, 0x1 ;  /* 0x00000004241c7211 */ /* 0x081fe200078008ff */
[----:B------:R-:W2:Y:S02]  /*0500*/  LDG.E.U16 R20, desc[UR10][R26.64] ;  /* 0x0000000a1a147981 */ /* 0x000ea4000c1e1500 */
[C---:B------:R-:W-:Y:S01]  /*0510*/  IMAD R38, R15.reuse, 0x4, R34 ;  /* 0x000000040f267824 */ /* 0x040fe200078e0222 */
[----:B------:R-:W-:Y:S02]  /*0520*/  LEA R30, P1, R18, R4, 0x1 ;  /* 0x00000004121e7211 */ /* 0x000fe400078208ff */
[-C--:B------:R-:W-:Y:S02]  /*0530*/  LEA.HI.X.SX32 R29, R36, R3.reuse, 0x1, P0 ;  /* 0x00000003241d7211 */ /* 0x080fe400000f0eff */
[C---:B------:R-:W-:Y:S02]  /*0540*/  LEA R36, R15.reuse, R38, 0x2 ;  /* 0x000000260f247211 */ /* 0x040fe400078e10ff */
[----:B------:R-:W-:Y:S01]  /*0550*/  LEA.HI.X.SX32 R31, R18, R3, 0x1, P1 ;  /* 0x00000003121f7211 */ /* 0x000fe200008f0eff */
[----:B------:R-:W2:Y:S01]  /*0560*/  LDG.E.U16 R21, desc[UR10][R28.64] ;  /* 0x0000000a1c157981 */ /* 0x000ea2000c1e1500 */
[----:B------:R-:W-:Y:S01]  /*0570*/  LEA R32, P1, R34, R4, 0x1 ;  /* 0x0000000422207211 */ /* 0x000fe200078208ff */
[----:B-1----:R-:W-:-:S02]  /*0580*/  IMAD R24, R15, 0x4, R36 ;  /* 0x000000040f187824 */ /* 0x002fc400078e0224 */
[----:B------:R0:W2:Y:S01]  /*0590*/  LDG.E.U16 R18, desc[UR10][R30.64] ;  /* 0x0000000a1e127981 */ /* 0x0000a2000c1e1500 */
[-C--:B------:R-:W-:Y:S02]  /*05a0*/  LEA.HI.X.SX32 R33, R34, R3.reuse, 0x1, P1 ;  /* 0x0000000322217211 */ /* 0x080fe400008f0eff */
[CC--:B------:R-:W-:Y:S01]  /*05b0*/  LEA R34, P0, R38.reuse, R4.reuse, 0x1 ;  /* 0x0000000426227211 */ /* 0x0c0fe200078008ff */
[C---:B------:R-:W-:Y:S02]  /*05c0*/  IMAD R40, R15.reuse, 0x4, R24 ;  /* 0x000000040f287824 */ /* 0x040fe400078e0218 */
[----:B------:R1:W2:Y:S01]  /*05d0*/  LDG.E.U16 R22, desc[UR10][R32.64] ;  /* 0x0000000a20167981 */ /* 0x0002a2000c1e1500 */
[-C--:B------:R-:W-:Y:S02]  /*05e0*/  LEA.HI.X.SX32 R35, R38, R3.reuse, 0x1, P0 ;  /* 0x0000000326237211 */ /* 0x080fe400000f0eff */
[C---:B0-----:R-:W-:Y:S02]  /*05f0*/  LEA R30, P0, R36.reuse, R4, 0x1 ;  /* 0x00000004241e7211 */ /* 0x041fe400078008ff */
[----:B------:R-:W-:Y:S01]  /*0600*/  LEA R26, R15, R40, 0x2 ;  /* 0x000000280f1a7211 */ /* 0x000fe200078e10ff */
[----:B------:R0:W2:Y:S01]  /*0610*/  LDG.E.U16 R23, desc[UR10][R34.64] ;  /* 0x0000000a22177981 */ /* 0x0000a2000c1e1500 */
[----:B------:R-:W-:-:S02]  /*0620*/  LEA.HI.X.SX32 R31, R36, R3, 0x1, P0 ;  /* 0x00000003241f7211 */ /* 0x000fc400000f0eff */
[-C--:B------:R-:W-:Y:S02]  /*0630*/  LEA R36, P0, R24, R4.reuse, 0x1 ;  /* 0x0000000418247211 */ /* 0x080fe400078008ff */
[-C--:B------:R-:W-:Y:S01]  /*0640*/  LEA R38, P1, R40, R4.reuse, 0x1 ;  /* 0x0000000428267211 */ /* 0x080fe200078208ff */
[C---:B------:R-:W-:Y:S01]  /*0650*/  IMAD R28, R15.reuse, 0x4, R26 ;  /* 0x000000040f1c7824 */ /* 0x040fe200078e021a */
[-C--:B------:R-:W-:Y:S02]  /*0660*/  LEA.HI.X.SX32 R37, R24, R3.reuse, 0x1, P0 ;  /* 0x0000000318257211 */ /* 0x080fe400000f0eff */
[-C--:B------:R-:W-:Y:S01]  /*0670*/  LEA.HI.X.SX32 R39, R40, R3.reuse, 0x1, P1 ;  /* 0x0000000328277211 */ /* 0x080fe200008f0eff */
[----:B------:R-:W-:Y:S01]  /*0680*/  IMAD R44, R15, 0x4, R28 ;  /* 0x000000040f2c7824 */ /* 0x000fe200078e021c */
[CC--:B------:R-:W-:Y:S01]  /*0690*/  LEA R40, P0, R26.reuse, R4.reuse, 0x1 ;  /* 0x000000041a287211 */ /* 0x0c0fe200078008ff */
[----:B------:R0:W2:Y:S03]  /*06a0*/  LDG.E.U16 R24, desc[UR10][R30.64] ;  /* 0x0000000a1e187981 */ /* 0x0000a6000c1e1500 */
[----:B------:R-:W-:Y:S01]  /*06b0*/  LEA.HI.X.SX32 R41, R26, R3, 0x1, P0 ;  /* 0x000000031a297211 */ /* 0x000fe200000f0eff */
[----:B------:R0:W2:Y:S01]  /*06c0*/  LDG.E.U16 R25, desc[UR10][R36.64] ;  /* 0x0000000a24197981 */ /* 0x0000a2000c1e1500 */
[----:B-1----:R-:W-:-:S02]  /*06d0*/  LEA R32, P0, R28, R4, 0x1 ;  /* 0x000000041c207211 */ /* 0x002fc400078008ff */
[C---:B------:R-:W-:Y:S01]  /*06e0*/  LEA R46, R15.reuse, R44, 0x2 ;  /* 0x0000002c0f2e7211 */ /* 0x040fe200078e10ff */
[----:B------:R1:W2:Y:S01]  /*06f0*/  LDG.E.U16 R26, desc[UR10][R38.64] ;  /* 0x0000000a261a7981 */ /* 0x0002a2000c1e1500 */
[-C--:B------:R-:W-:Y:S02]  /*0700*/  LEA.HI.X.SX32 R33, R28, R3.reuse, 0x1, P0 ;  /* 0x000000031c217211 */ /* 0x080fe400000f0eff */
[-C--:B0-----:R-:W-:Y:S01]  /*0710*/  LEA R34, P0, R44, R4.reuse, 0x1 ;  /* 0x000000042c227211 */ /* 0x081fe200078008ff */
[C---:B------:R-:W-:Y:S01]  /*0720*/  IMAD R30, R15.reuse, 0x4, R46 ;  /* 0x000000040f1e7824 */ /* 0x040fe200078e022e */
[-C--:B------:R-:W-:Y:S01]  /*0730*/  LEA R42, P1, R46, R4.reuse, 0x1 ;  /* 0x000000042e2a7211 */ /* 0x080fe200078208ff */
[----:B------:R0:W2:Y:S01]  /*0740*/  LDG.E.U16 R27, desc[UR10][R40.64] ;  /* 0x0000000a281b7981 */ /* 0x0000a2000c1e1500 */
[-C--:B------:R-:W-:Y:S01]  /*0750*/  LEA.HI.X.SX32 R35, R44, R3.reuse, 0x1, P0 ;  /* 0x000000032c237211 */ /* 0x080fe200000f0eff */
[----:B------:R-:W-:Y:S01]  /*0760*/  IMAD R44, R15, 0x4, R30 ;  /* 0x000000040f2c7824 */ /* 0x000fe200078e021e */
[----:B------:R-:W-:Y:S01]  /*0770*/  LEA.HI.X.SX32 R43, R46, R3, 0x1, P1 ;  /* 0x000000032e2b7211 */ /* 0x000fe200008f0eff */
[----:B------:R-:W2:Y:S01]  /*0780*/  LDG.E.U16 R28, desc[UR10][R32.64] ;  /* 0x0000000a201c7981 */ /* 0x000ea2000c1e1500 */
[----:B------:R-:W-:-:S02]  /*0790*/  LEA R36, P0, R30, R4, 0x1 ;  /* 0x000000041e247211 */ /* 0x000fc400078008ff */
[C---:B------:R-:W-:Y:S01]  /*07a0*/  LEA R46, R15.reuse, R44, 0x2 ;  /* 0x0000002c0f2e7211 */ /* 0x040fe200078e10ff */
[----:B------:R-:W2:Y:S01]  /*07b0*/  LDG.E.U16 R29, desc[UR10][R34.64] ;  /* 0x0000000a221d7981 */ /* 0x000ea2000c1e1500 */
[-C--:B------:R-:W-:Y:S02]  /*07c0*/  LEA.HI.X.SX32 R37, R30, R3.reuse, 0x1, P0 ;  /* 0x000000031e257211 */ /* 0x080fe400000f0eff */
[CC--:B-1----:R-:W-:Y:S01]  /*07d0*/  LEA R38, P0, R44.reuse, R4.reuse, 0x1 ;  /* 0x000000042c267211 */ /* 0x0c2fe200078008ff */
[C---:B------:R-:W-:Y:S01]  /*07e0*/  IMAD R48, R15.reuse, 0x4, R46 ;  /* 0x000000040f307824 */ /* 0x040fe200078e022e */
[----:B------:R-:W2:Y:S02]  /*07f0*/  LDG.E.U16 R30, desc[UR10][R42.64] ;  /* 0x0000000a2a1e7981 */ /* 0x000ea4000c1e1500 */
[-C--:B------:R-:W-:Y:S01]  /*0800*/  LEA.HI.X.SX32 R39, R44, R3.reuse, 0x1, P0 ;  /* 0x000000032c277211 */ /* 0x080fe200000f0eff */
[C---:B------:R-:W-:Y:S01]  /*0810*/  IMAD R50, R15.reuse, 0x4, R48 ;  /* 0x000000040f327824 */ /* 0x040fe200078e0230 */
[C---:B------:R-:W-:Y:S01]  /*0820*/  LEA R44, P1, R48.reuse, R4, 0x1 ;  /* 0x00000004302c7211 */ /* 0x040fe200078208ff */
[----:B------:R1:W2:Y:S03]  /*0830*/  LDG.E.U16 R31, desc[UR10][R36.64] ;  /* 0x0000000a241f7981 */ /* 0x0002a6000c1e1500 */
[----:B------:R-:W-:Y:S01]  /*0840*/  LEA.HI.X.SX32 R45, R48, R3, 0x1, P1 ;  /* 0x00000003302d7211 */ /* 0x000fe200008f0eff */
[----:B------:R1:W2:Y:S01]  /*0850*/  LDG.E.U16 R32, desc[UR10][R38.64] ;  /* 0x0000000a26207981 */ /* 0x0002a2000c1e1500 */
[----:B------:R-:W-:-:S02]  /*0860*/  LEA R48, R15, R50, 0x2 ;  /* 0x000000320f307211 */ /* 0x000fc400078e10ff */
[CC--:B0-----:R-:W-:Y:S01]  /*0870*/  LEA R40, P0, R46.reuse, R4.reuse, 0x1 ;  /* 0x000000042e287211 */ /* 0x0c1fe200078008ff */
[----:B------:R-:W2:Y:S02]  /*0880*/  LDG.E.U16 R34, desc[UR10][R44.64] ;  /* 0x0000000a2c227981 */ /* 0x000ea4000c1e1500 */
[C---:B-1----:R-:W-:Y:S01]  /*0890*/  IMAD R36, R15.reuse, 0x4, R48 ;  /* 0x000000040f247824 */ /* 0x042fe200078e0230 */
[-C--:B------:R-:W-:Y:S02]  /*08a0*/  LEA.HI.X.SX32 R41, R46, R3.reuse, 0x1, P0 ;  /* 0x000000032e297211 */ /* 0x080fe400000f0eff */
[C---:B------:R-:W-:Y:S01]  /*08b0*/  LEA R46, P0, R50.reuse, R4, 0x1 ;  /* 0x00000004322e7211 */ /* 0x040fe200078008ff */
[----:B------:R-:W-:Y:S02]  /*08c0*/  IMAD R52, R15, 0x4, R36 ;  /* 0x000000040f347824 */ /* 0x000fe400078e0224 */
[----:B------:R0:W2:Y:S01]  /*08d0*/  LDG.E.U16 R33, desc[UR10][R40.64] ;  /* 0x0000000a28217981 */ /* 0x0000a2000c1e1500 */
[----:B------:R-:W-:-:S02]  /*08e0*/  LEA.HI.X.SX32 R47, R50, R3, 0x1, P0 ;  /* 0x00000003322f7211 */ /* 0x000fc400000f0eff */
[C---:B------:R-:W-:Y:S02]  /*08f0*/  LEA R42, P0, R48.reuse, R4, 0x1 ;  /* 0x00000004302a7211 */ /* 0x040fe400078008ff */
[C---:B------:R-:W-:Y:S01]  /*0900*/  LEA R38, R15.reuse, R52, 0x2 ;  /* 0x000000340f267211 */ /* 0x040fe200078e10ff */
[----:B------:R1:W2:Y:S01]  /*0910*/  LDG.E.U16 R35, desc[UR10][R46.64] ;  /* 0x0000000a2e237981 */ /* 0x0002a2000c1e1500 */
[-C--:B------:R-:W-:Y:S02]  /*0920*/  LEA.HI.X.SX32 R43, R48, R3.reuse, 0x1, P0 ;  /* 0x00000003302b7211 */ /* 0x080fe400000f0eff */
[-C--:B------:R-:W-:Y:S02]  /*0930*/  LEA R48, P0, R36, R4.reuse, 0x1 ;  /* 0x0000000424307211 */ /* 0x080fe400078008ff */
[----:B------:R-:W-:Y:S01]  /*0940*/  LEA R50, P1, R52, R4, 0x1 ;  /* 0x0000000434327211 */ /* 0x000fe200078208ff */
[----:B0-----:R-:W-:Y:S01]  /*0950*/  IMAD R40, R15, 0x4, R38 ;  /* 0x000000040f287824 */ /* 0x001fe200078e0226 */
[----:B------:R-:W-:-:S02]  /*0960*/  LEA.HI.X.SX32 R49, R36, R3, 0x1, P0 ;  /* 0x0000000324317211 */ /* 0x000fc400000f0eff */
[-C--:B------:R-:W-:Y:S01]  /*0970*/  LEA.HI.X.SX32 R51, R52, R3.reuse, 0x1, P1 ;  /* 0x0000000334337211 */ /* 0x080fe200008f0eff */
[C---:B------:R-:W-:Y:S01]  /*0980*/  IMAD R56, R15.reuse, 0x4, R40 ;  /* 0x000000040f387824 */ /* 0x040fe200078e0228 */
[CC--:B------:R-:W-:Y:S01]  /*0990*/  LEA R52, P0, R38.reuse, R4.reuse, 0x1 ;  /* 0x0000000426347211 */ /* 0x0c0fe200078008ff */
[----:B------:R0:W2:Y:S03]  /*09a0*/  LDG.E.U16 R36, desc[UR10][R42.64] ;  /* 0x0000000a2a247981 */ /* 0x0000a6000c1e1500 */
[-C--:B------:R-:W-:Y:S01]  /*09b0*/  LEA.HI.X.SX32 R53, R38, R3.reuse, 0x1, P0 ;  /* 0x0000000326357211 */ /* 0x080fe200000f0eff */
[----:B------:R0:W2:Y:S01]  /*09c0*/  LDG.E.U16 R37, desc[UR10][R48.64] ;  /* 0x0000000a30257981 */ /* 0x0000a2000c1e1500 */
[C---:B------:R-:W-:Y:S02]  /*09d0*/  LEA R44, P0, R40.reuse, R4, 0x1 ;  /* 0x00000004282c7211 */ /* 0x040fe400078008ff */
[----:B------:R-:W-:Y:S01]  /*09e0*/  LEA R58, R15, R56, 0x2 ;  /* 0x000000380f3a7211 */ /* 0x000fe200078e10ff */
[----:B------:R0:W2:Y:S01]  /*09f0*/  LDG.E.U16 R38, desc[UR10][R50.64] ;  /* 0x0000000a32267981 */ /* 0x0000a2000c1e1500 */
[----:B------:R-:W-:-:S02]  /*0a00*/  LEA.HI.X.SX32 R45, R40, R3, 0x1, P0 ;  /* 0x00000003282d7211 */ /* 0x000fc400000f0eff */
[-C--:B-1----:R-:W-:Y:S01]  /*0a10*/  LEA R46, P0, R56, R4.reuse, 0x1 ;  /* 0x00000004382e7211 */ /* 0x082fe200078008ff */
[C---:B0-----:R-:W-:Y:S01]  /*0a20*/  IMAD R42, R15.reuse, 0x4, R58 ;  /* 0x000000040f2a7824 */ /* 0x041fe200078e023a */
[-C--:B------:R-:W-:Y:S01]  /*0a30*/  LEA R54, P1, R58, R4.reuse, 0x1 ;  /* 0x000000043a367211 */ /* 0x080fe200078208ff */
[----:B------:R0:W2:Y:S01]  /*0a40*/  LDG.E.U16 R39, desc[UR10][R52.64] ;  /* 0x0000000a34277981 */ /* 0x0000a2000c1e1500 */
[-C--:B------:R-:W-:Y:S01]  /*0a50*/  LEA.HI.X.SX32 R47, R56, R3.reuse, 0x1, P0 ;  /* 0x00000003382f7211 */ /* 0x080fe200000f0eff */
[C---:B------:R-:W-:Y:S01]  /*0a60*/  IMAD R56, R15.reuse, 0x4, R42 ;  /* 0x000000040f387824 */ /* 0x040fe200078e022a */
[-C--:B------:R-:W-:Y:S01]  /*0a70*/  LEA.HI.X.SX32 R55, R58, R3.reuse, 0x1, P1 ;  /* 0x000000033a377211 */ /* 0x080fe200008f0eff */
[----:B------:R-:W2:Y:S01]  /*0a80*/  LDG.E.U16 R40, desc[UR10][R44.64] ;  /* 0x0000000a2c287981 */ /* 0x000ea2000c1e1500 */
[C---:B------:R-:W-:Y:S02]  /*0a90*/  LEA R48, P0, R42.reuse, R4, 0x1 ;  /* 0x000000042a307211 */ /* 0x040fe400078008ff */
[----:B------:R-:W-:Y:S01]  /*0aa0*/  LEA R58, R15, R56, 0x2 ;  /* 0x000000380f3a7211 */ /* 0x000fe200078e10ff */
[----:B------:R-:W2:Y:S01]  /*0ab0*/  LDG.E.U16 R41, desc[UR10][R46.64] ;  /* 0x0000000a2e297981 */ /* 0x000ea2000c1e1500 */
[----:B------:R-:W-:-:S02]  /*0ac0*/  LEA.HI.X.SX32 R49, R42, R3, 0x1, P0 ;  /* 0x000000032a317211 */ /* 0x000fc400000f0eff */
[CC--:B------:R-:W-:Y:S01]  /*0ad0*/  LEA R50, P0, R56.reuse, R4.reuse, 0x1 ;  /* 0x0000000438327211 */ /* 0x0c0fe200078008ff */
        /* <DEDUP_REMOVED lines=85> */
[----:B------:R-:W-:Y:S01]  /*1030*/  LEA R78, P1, R82, R4, 0x1 ;  /* 0x00000004524e7211 */ /* 0x000fe200078208ff */
[----:B------:R0:W2:Y:S01]  /*1040*/  LDG.E.U16 R63, desc[UR10][R76.64] ;  /* 0x0000000a4c3f7981 */ /* 0x0000a2000c1e1500 */
[-C--:B------:R-:W-:Y:S01]  /*1050*/  LEA.HI.X.SX32 R71, R80, R3.reuse, 0x1, P0 ;  /* 0x0000000350477211 */ /* 0x080fe200000f0eff */
[C---:B------:R-:W-:Y:S01]  /*1060*/  IMAD R80, R15.reuse, 0x4, R66 ;  /* 0x000000040f507824 */ /* 0x040fe200078e0242 */
[----:B------:R-:W-:Y:S01]  /*1070*/  LEA.HI.X.SX32 R79, R82, R3, 0x1, P1 ;  /* 0x00000003524f7211 */ /* 0x000fe200008f0eff */
[----:B------:R-:W2:Y:S03]  /*1080*/  LDG.E.U16 R64, desc[UR10][R68.64] ;  /* 0x0000000a44407981 */ /* 0x000ea6000c1e1500 */
[C---:B------:R-:W-:Y:S01]  /*1090*/  LEA R82, R15.reuse, R80, 0x2 ;  /* 0x000000500f527211 */ /* 0x040fe200078e10ff */
[----:B------:R-:W2:Y:S04]  /*10a0*/  LDG.E.U16 R65, desc[UR10][R70.64] ;  /* 0x0000000a46417981 */ /* 0x000ea8000c1e1500 */
[----:B------:R-:W-:-:S04]  /*10b0*/  IMAD R84, R15, 0x4, R82 ;  /* 0x000000040f547824 */ /* 0x000fc800078e0252 */
[----:B------:R-:W-:Y:S01]  /*10c0*/  IMAD R86, R15, 0x4, R84 ;  /* 0x000000040f567824 */ /* 0x000fe200078e0254 */
[----:B---3--:R-:W-:-:S04]  /*10d0*/  LEA R72, P0, R66, R4, 0x1 ;  /* 0x0000000442487211 */ /* 0x008fc800078008ff */
[----:B------:R-:W-:Y:S02]  /*10e0*/  LEA R88, R15, R86, 0x2 ;  /* 0x000000560f587211 */ /* 0x000fe400078e10ff */
[----:B------:R-:W-:-:S03]  /*10f0*/  LEA.HI.X.SX32 R73, R66, R3, 0x1, P0 ;  /* 0x0000000342497211 */ /* 0x000fc600000f0eff */
[C---:B------:R-:W-:Y:S01]  /*1100*/  IMAD R90, R15.reuse, 0x4, R88 ;  /* 0x000000040f5a7824 */ /* 0x040fe200078e0258 */
[CC--:B------:R-:W-:Y:S01]  /*1110*/  LEA R74, P0, R80.reuse, R4.reuse, 0x1 ;  /* 0x00000004504a7211 */ /* 0x0c0fe200078008ff */
[----:B------:R1:W3:Y:S02]  /*1120*/  LDG.E.U16 R66, desc[UR10][R78.64] ;  /* 0x0000000a4e427981 */ /* 0x0002e4000c1e1500 */
[C---:B------:R-:W-:Y:S01]  /*1130*/  IMAD R92, R15.reuse, 0x4, R90 ;  /* 0x000000040f5c7824 */ /* 0x040fe200078e025a */
[-C--:B------:R-:W-:Y:S01]  /*1140*/  LEA.HI.X.SX32 R75, R80, R3.reuse, 0x1, P0 ;  /* 0x00000003504b7211 */ /* 0x080fe200000f0eff */
[----:B------:R-:W2:Y:S01]  /*1150*/  LDG.E.U16 R67, desc[UR10][R72.64] ;  /* 0x0000000a48437981 */ /* 0x000ea2000c1e1500 */
[C---:B0-----:R-:W-:Y:S02]  /*1160*/  LEA R76, P0, R82.reuse, R4, 0x1 ;  /* 0x00000004524c7211 */ /* 0x041fe400078008ff */
[----:B------:R-:W-:Y:S01]  /*1170*/  LEA R94, R15, R92, 0x2 ;  /* 0x0000005c0f5e7211 */ /* 0x000fe200078e10ff */
[----:B------:R-:W2:Y:S01]  /*1180*/  LDG.E.U16 R68, desc[UR10][R74.64] ;  /* 0x0000000a4a447981 */ /* 0x000ea2000c1e1500 */
[----:B------:R-:W-:-:S02]  /*1190*/  LEA.HI.X.SX32 R77, R82, R3, 0x1, P0 ;  /* 0x00000003524d7211 */ /* 0x000fc400000f0eff */
[-C--:B-1----:R-:W-:Y:S01]  /*11a0*/  LEA R78, P0, R86, R4.reuse, 0x1 ;  /* 0x00000004564e7211 */ /* 0x082fe200078008ff */
[C---:B------:R-:W-:Y:S01]  /*11b0*/  IMAD R96, R15.reuse, 0x4, R94 ;  /* 0x000000040f607824 */ /* 0x040fe200078e025e */
[-C--:B------:R-:W-:Y:S01]  /*11c0*/  LEA R80, P1, R84, R4.reuse, 0x1 ;  /* 0x0000000454507211 */ /* 0x080fe200078208ff */
[----:B------:R-:W2:Y:S01]  /*11d0*/  LDG.E.U16 R69, desc[UR10][R76.64] ;  /* 0x0000000a4c457981 */ /* 0x000ea2000c1e1500 */
[-C--:B------:R-:W-:Y:S01]  /*11e0*/  LEA.HI.X.SX32 R79, R86, R3.reuse, 0x1, P0 ;  /* 0x00000003564f7211 */ /* 0x080fe200000f0eff */
[----:B------:R-:W-:Y:S01]  /*11f0*/  IMAD R98, R15, 0x4, R96 ;  /* 0x000000040f627824 */ /* 0x000fe200078e0260 */
[----:B------:R-:W-:Y:S02]  /*1200*/  LEA R82, P0, R88, R4, 0x1 ;  /* 0x0000000458527211 */ /* 0x000fe400078008ff */
[-C--:B------:R-:W-:Y:S01]  /*1210*/  LEA.HI.X.SX32 R81, R84, R3.reuse, 0x1, P1 ;  /* 0x0000000354517211 */ /* 0x080fe200008f0eff */
[----:B------:R-:W2:Y:S01]  /*1220*/  LDG.E.U16 R71, desc[UR10][R78.64] ;  /* 0x0000000a4e477981 */ /* 0x000ea2000c1e1500 */
[----:B------:R-:W-:-:S02]  /*1230*/  LEA.HI.X.SX32 R83, R88, R3, 0x1, P0 ;  /* 0x0000000358537211 */ /* 0x000fc400000f0eff */
[-C--:B------:R-:W-:Y:S01]  /*1240*/  LEA R84, P0, R90, R4.reuse, 0x1 ;  /* 0x000000045a547211 */ /* 0x080fe200078008ff */
[----:B------:R0:W2:Y:S01]  /*1250*/  LDG.E.U16 R70, desc[UR10][R80.64] ;  /* 0x0000000a50467981 */ /* 0x0000a2000c1e1500 */
[----:B------:R-:W-:Y:S02]  /*1260*/  LEA R86, P1, R92, R4, 0x1 ;  /* 0x000000045c567211 */ /* 0x000fe400078208ff */
[C---:B------:R-:W-:Y:S01]  /*1270*/  LEA R100, R15.reuse, R98, 0x2 ;  /* 0x000000620f647211 */ /* 0x040fe200078e10ff */
[----:B------:R1:W2:Y:S01]  /*1280*/  LDG.E.U16 R72, desc[UR10][R82.64] ;  /* 0x0000000a52487981 */ /* 0x0002a2000c1e1500 */
[-C--:B------:R-:W-:Y:S02]  /*1290*/  LEA.HI.X.SX32 R85, R90, R3.reuse, 0x1, P0 ;  /* 0x000000035a557211 */ /* 0x080fe400000f0eff */
[-C--:B------:R-:W-:Y:S01]  /*12a0*/  LEA.HI.X.SX32 R87, R92, R3.reuse, 0x1, P1 ;  /* 0x000000035c577211 */ /* 0x080fe200008f0eff */
[C---:B------:R-:W-:Y:S01]  /*12b0*/  IMAD R92, R15.reuse, 0x4, R100 ;  /* 0x000000040f5c7824 */ /* 0x040fe200078e0264 */
[CC--:B0-----:R-:W-:Y:S01]  /*12c0*/  LEA R80, P0, R94.reuse, R4.reuse, 0x1 ;  /* 0x000000045e507211 */ /* 0x0c1fe200078008ff */
[----:B------:R0:W2:Y:S03]  /*12d0*/  LDG.E.U16 R73, desc[UR10][R84.64] ;  /* 0x0000000a54497981 */ /* 0x0000a6000c1e1500 */
[-C--:B------:R-:W-:Y:S01]  /*12e0*/  LEA.HI.X.SX32 R81, R94, R3.reuse, 0x1, P0 ;  /* 0x000000035e517211 */ /* 0x080fe200000f0eff */
[C---:B------:R-:W-:Y:S01]  /*12f0*/  IMAD R94, R15.reuse, 0x4, R92 ;  /* 0x000000040f5e7824 */ /* 0x040fe200078e025c */
[C---:B------:R-:W-:Y:S01]  /*1300*/  LEA R88, P0, R96.reuse, R4, 0x1 ;  /* 0x0000000460587211 */ /* 0x040fe200078008ff */
[----:B------:R0:W2:Y:S03]  /*1310*/  LDG.E.U16 R74, desc[UR10][R86.64] ;  /* 0x0000000a564a7981 */ /* 0x0000a6000c1e1500 */
[----:B------:R-:W-:Y:S01]  /*1320*/  LEA.HI.X.SX32 R89, R96, R3, 0x1, P0 ;  /* 0x0000000360597211 */ /* 0x000fe200000f0eff */
[----:B------:R-:W2:Y:S01]  /*1330*/  LDG.E.U16 R75, desc[UR10][R80.64] ;  /* 0x0000000a504b7981 */ /* 0x000ea2000c1e1500 */
[----:B------:R-:W-:-:S02]  /*1340*/  LEA R96, R15, R94, 0x2 ;  /* 0x0000005e0f607211 */ /* 0x000fc400078e10ff */
[CC--:B-1----:R-:W-:Y:S01]  /*1350*/  LEA R82, P0, R98.reuse, R4.reuse, 0x1 ;  /* 0x0000000462527211 */ /* 0x0c2fe200078008ff */
[----:B------:R1:W2:Y:S02]  /*1360*/  LDG.E.U16 R76, desc[UR10][R88.64] ;  /* 0x0000000a584c7981 */ /* 0x0002a4000c1e1500 */
[C---:B------:R-:W-:Y:S01]  /*1370*/  IMAD R102, R15.reuse, 0x4, R96 ;  /* 0x000000040f667824 */ /* 0x040fe200078e0260 */
[-C--:B------:R-:W-:Y:S02]  /*1380*/  LEA.HI.X.SX32 R83, R98, R3.reuse, 0x1, P0 ;  /* 0x0000000362537211 */ /* 0x080fe400000f0eff */
[-C--:B------:R-:W-:Y:S01]  /*1390*/  LEA R90, P1, R100, R4.reuse, 0x1 ;  /* 0x00000004645a7211 */ /* 0x080fe200078208ff */
[----:B------:R-:W-:Y:S01]  /*13a0*/  IMAD R98, R15, 0x4, R102 ;  /* 0x000000040f627824 */ /* 0x000fe200078e0266 */
[----:B0-----:R-:W-:Y:S01]  /*13b0*/  LEA R84, P0, R92, R4, 0x1 ;  /* 0x000000045c547211 */ /* 0x001fe200078008ff */
[----:B------:R-:W2:Y:S01]  /*13c0*/  LDG.E.U16 R77, desc[UR10][R82.64] ;  /* 0x0000000a524d7981 */ /* 0x000ea2000c1e1500 */
[----:B------:R-:W-:-:S02]  /*13d0*/  LEA.HI.X.SX32 R91, R100, R3, 0x1, P1 ;  /* 0x00000003645b7211 */ /* 0x000fc400008f0eff */
[C---:B------:R-:W-:Y:S02]  /*13e0*/  LEA R100, R15.reuse, R98, 0x2 ;  /* 0x000000620f647211 */ /* 0x040fe400078e10ff */
[-C--:B------:R-:W-:Y:S01]  /*13f0*/  LEA.HI.X.SX32 R85, R92, R3.reuse, 0x1, P0 ;  /* 0x000000035c557211 */ /* 0x080fe200000f0eff */
[----:B------:R0:W2:Y:S02]  /*1400*/  LDG.E.U16 R78, desc[UR10][R90.64] ;  /* 0x0000000a5a4e7981 */ /* 0x0000a4000c1e1500 */
[C---:B------:R-:W-:Y:S01]  /*1410*/  IMAD R104, R15.reuse, 0x4, R100 ;  /* 0x000000040f687824 */ /* 0x040fe200078e0264 */
[C---:B------:R-:W-:Y:S01]  /*1420*/  LEA R86, P0, R94.reuse, R4, 0x1 ;  /* 0x000000045e567211 */ /* 0x040fe200078008ff */
[----:B------:R0:W2:Y:S02]  /*1430*/  LDG.E.U16 R79, desc[UR10][R84.64] ;  /* 0x0000000a544f7981 */ /* 0x0000a4000c1e1500 */
[----:B------:R-:W-:Y:S01]  /*1440*/  IMAD R106, R15, 0x4, R104 ;  /* 0x000000040f6a7824 */ /* 0x000fe200078e0268 */
[----:B------:R-:W-:-:S04]  /*1450*/  LEA.HI.X.SX32 R87, R94, R3, 0x1, P0 ;  /* 0x000000035e577211 */ /* 0x000fc800000f0eff */
[----:B------:R-:W-:Y:S01]  /*1460*/  LEA R94, R15, R106, 0x2 ;  /* 0x0000006a0f5e7211 */ /* 0x000fe200078e10ff */
[----:B------:R4:W2:Y:S01]  /*1470*/  LDG.E.U16 R80, desc[UR10][R86.64] ;  /* 0x0000000a56507981 */ /* 0x0008a2000c1e1500 */
[----:B-1----:R-:W-:-:S03]  /*1480*/  LEA R88, P0, R96, R4, 0x1 ;  /* 0x0000000460587211 */ /* 0x002fc600078008ff */
[----:B------:R-:W-:Y:S01]  /*1490*/  IMAD R108, R15, 0x4, R94 ;  /* 0x000000040f6c7824 */ /* 0x000fe200078e025e */
[----:B------:R-:W-:-:S03]  /*14a0*/  LEA.HI.X.SX32 R89, R96, R3, 0x1, P0 ;  /* 0x0000000360597211 */ /* 0x000fc600000f0eff */
[C---:B------:R-:W-:Y:S01]  /*14b0*/  IMAD R96, R15.reuse, 0x4, R108 ;  /* 0x000000040f607824 */ /* 0x040fe200078e026c */
[C---:B0-----:R-:W-:Y:S01]  /*14c0*/  LEA R90, P0, R98.reuse, R4, 0x1 ;  /* 0x00000004625a7211 */ /* 0x041fe200078008ff */
[----:B------:R-:W2:Y:S03]  /*14d0*/  LDG.E.U16 R81, desc[UR10][R88.64] ;  /* 0x0000000a58517981 */ /* 0x000ea6000c1e1500 */
[----:B------:R-:W-:Y:S02]  /*14e0*/  LEA R110, R15, R96, 0x2 ;  /* 0x000000600f6e7211 */ /* 0x000fe400078e10ff */
[----:B------:R-:W-:-:S03]  /*14f0*/  LEA.HI.X.SX32 R91, R98, R3, 0x1, P0 ;  /* 0x00000003625b7211 */ /* 0x000fc600000f0eff */
[C---:B------:R-:W-:Y:S01]  /*1500*/  IMAD R112, R15.reuse, 0x4, R110 ;  /* 0x000000040f707824 */ /* 0x040fe200078e026e */
[CC--:B------:R-:W-:Y:S01]  /*1510*/  LEA R84, P0, R100.reuse, R4.reuse, 0x1 ;  /* 0x0000000464547211 */ /* 0x0c0fe200078008ff */
[----:B------:R-:W2:Y:S02]  /*1520*/  LDG.E.U16 R83, desc[UR10][R90.64] ;  /* 0x0000000a5a537981 */ /* 0x000ea4000c1e1500 */
[C---:B------:R-:W-:Y:S01]  /*1530*/  IMAD R114, R15.reuse, 0x4, R112 ;  /* 0x000000040f727824 */ /* 0x040fe200078e0270 */
[----:B------:R-:W-:Y:S02]  /*1540*/  LEA.HI.X.SX32 R85, R100, R3, 0x1, P0 ;  /* 0x0000000364557211 */ /* 0x000fe400000f0eff */
[----:B----4-:R-:W-:Y:S02]  /*1550*/  LEA R86, P0, R104, R4, 0x1 ;  /* 0x0000000468567211 */ /* 0x010fe400078008ff */
[----:B------:R-:W-:Y:S01]  /*1560*/  LEA R116, R15, R114, 0x2 ;  /* 0x000000720f747211 */ /* 0x000fe200078e10ff */
[----:B------:R-:W4:Y:S01]  /*1570*/  LDG.E.U16 R98, desc[UR10][R84.64] ;  /* 0x0000000a54627981 */ /* 0x000f22000c1e1500 */
[----:B------:R-:W-:-:S02]  /*1580*/  LEA R92, P1, R102, R4, 0x1 ;  /* 0x00000004665c7211 */ /* 0x000fc400078208ff */
[-C--:B------:R-:W-:Y:S01]  /*1590*/  LEA.HI.X.SX32 R87, R104, R3.reuse, 0x1, P0 ;  /* 0x0000000368577211 */ /* 0x080fe200000f0eff */
[----:B------:R-:W-:Y:S01]  /*15a0*/  IMAD R104, R15, 0x4, R116 ;  /* 0x000000040f687824 */ /* 0x000fe200078e0274 */
[----:B------:R-:W-:-:S03]  /*15b0*/  LEA.HI.X.SX32 R93, R102, R3, 0x1, P1 ;  /* 0x00000003665d7211 */ /* 0x000fc600008f0eff */
[C---:B------:R-:W-:Y:S01]  /*15c0*/  IMAD R118, R15.reuse, 0x4, R104 ;  /* 0x000000040f767824 */ /* 0x040fe200078e0268 */
[----:B------:R-:W2:Y:S04]  /*15d0*/  LDG.E.U16 R99, desc[UR10][R86.64] ;  /* 0x0000000a56637981 */ /* 0x000ea8000c1e1500 */
[----:B------:R0:W2:Y:S01]  /*15e0*/  LDG.E.U16 R82, desc[UR10][R92.64] ;  /* 0x0000000a5c527981 */ /* 0x0000a2000c1e1500 */
[----:B------:R-:W-:Y:S02]  /*15f0*/  LEA R120, R15, R118, 0x2 ;  /* 0x000000760f787211 */ /* 0x000fe400078e10ff */
[----:B0-----:R-:W-:-:S03]  /*1600*/  LEA R92, P0, R94, R4, 0x1 ;  /* 0x000000045e5c7211 */ /* 0x001fc600078008ff */
[C---:B------:R-:W-:Y:S01]  /*1610*/  IMAD R122, R15.reuse, 0x4, R120 ;  /* 0x000000040f7a7824 */ /* 0x040fe200078e0278 */
[-C--:B------:R-:W-:Y:S02]  /*1620*/  LEA.HI.X.SX32 R93, R94, R3.reuse, 0x1, P0 ;  /* 0x000000035e5d7211 */ /* 0x080fe400000f0eff */
[-C--:B------:R-:W-:Y:S01]  /*1630*/  LEA R90, P0, R108, R4.reuse, 0x1 ;  /* 0x000000046c5a7211 */ /* 0x080fe200078008ff */
[----:B------:R-:W-:Y:S01]  /*1640*/  IMAD R124, R15, 0x4, R122 ;  /* 0x000000040f7c7824 */ /* 0x000fe200078e027a */
[-C--:B------:R-:W-:Y:S01]  /*1650*/  LEA R88, P1, R106, R4.reuse, 0x1 ;  /* 0x000000046a587211 */ /* 0x080fe200078208ff */
[----:B------:R-:W3:Y:S01]  /*1660*/  LDG.E.U16 R101, desc[UR10][R92.64] ;  /* 0x0000000a5c657981 */ /* 0x000ee2000c1e1500 */
[-C--:B------:R-:W-:Y:S02]  /*1670*/  LEA.HI.X.SX32 R91, R108, R3.reuse, 0x1, P0 ;  /* 0x000000036c5b7211 */ /* 0x080fe400000f0eff */
[----:B------:R-:W-:Y:S02]  /*1680*/  LEA R84, P0, R96, R4, 0x1 ;  /* 0x0000000460547211 */ /* 0x000fe400078008ff */
[-C--:B------:R-:W-:Y:S01]  /*1690*/  LEA.HI.X.SX32 R89, R106, R3.reuse, 0x1, P1 ;  /* 0x000000036a597211 */ /* 0x080fe200008f0eff */
[----:B------:R-:W3:Y:S01]  /*16a0*/  LDG.E.U16 R102, desc[UR10][R90.64] ;  /* 0x0000000a5a667981 */ /* 0x000ee2000c1e1500 */
[----:B------:R-:W-:-:S02]  /*16b0*/  LEA.HI.X.SX32 R85, R96, R3, 0x1, P0 ;  /* 0x0000000360557211 */ /* 0x000fc400000f0eff */
[----:B------:R-:W-:Y:S01]  /*16c0*/  LEA R96, R15, R124, 0x2 ;  /* 0x0000007c0f607211 */ /* 0x000fe200078e10ff */
[----:B------:R0:W3:Y:S01]  /*16d0*/  LDG.E.U16 R100, desc[UR10][R88.64] ;  /* 0x0000000a58647981 */ /* 0x0000e2000c1e1500 */
[----:B------:R-:W-:-:S03]  /*16e0*/  LEA R86, P0, R112, R4, 0x1 ;  /* 0x0000000470567211 */ /* 0x000fc600078008ff */
[C---:B------:R-:W-:Y:S01]  /*16f0*/  IMAD R126, R15.reuse, 0x4, R96 ;  /* 0x000000040f7e7824 */ /* 0x040fe200078e0260 */
[----:B------:R-:W-:Y:S01]  /*1700*/  LEA.HI.X.SX32 R87, R112, R3, 0x1, P0 ;  /* 0x0000000370577211 */ /* 0x000fe200000f0eff */
[----:B------:R1:W3:Y:S02]  /*1710*/  LDG.E.U16 R103, desc[UR10][R84.64] ;  /* 0x0000000a54677981 */ /* 0x0002e4000c1e1500 */
[C---:B------:R-:W-:Y:S01]  /*1720*/  IMAD R112, R15.reuse, 0x4, R126 ;  /* 0x000000040f707824 */ /* 0x040fe200078e027e */
[----:B0-----:R-:W-:Y:S01]  /*1730*/  LEA R88, P0, R114, R4, 0x1 ;  /* 0x0000000472587211 */ /* 0x001fe200078008ff */
[----:B------:R-:W3:Y:S03]  /*1740*/  LDG.E.U16 R107, desc[UR10][R86.64] ;  /* 0x0000000a566b7981 */ /* 0x000ee6000c1e1500 */
[----:B------:R-:W-:Y:S02]  /*1750*/  LEA R128, R15, R112, 0x2 ;  /* 0x000000700f807211 */ /* 0x000fe400078e10ff */
[----:B------:R-:W-:-:S02]  /*1760*/  LEA R94, P1, R110, R4, 0x1 ;  /* 0x000000046e5e7211 */ /* 0x000fc400078208ff */
[-C--:B------:R-:W-:Y:S01]  /*1770*/  LEA.HI.X.SX32 R89, R114, R3.reuse, 0x1, P0 ;  /* 0x0000000372597211 */ /* 0x080fe200000f0eff */
[C---:B------:R-:W-:Y:S01]  /*1780*/  IMAD R114, R15.reuse, 0x4, R128 ;  /* 0x000000040f727824 */ /* 0x040fe200078e0280 */
[-C--:B------:R-:W-:Y:S02]  /*1790*/  LEA.HI.X.SX32 R95, R110, R3.reuse, 0x1, P1 ;  /* 0x000000036e5f7211 */ /* 0x080fe400008f0eff */
[-C--:B------:R-:W-:Y:S01]  /*17a0*/  LEA R92, P1, R104, R4.reuse, 0x1 ;  /* 0x00000004685c7211 */ /* 0x080fe200078208ff */
[C---:B------:R-:W-:Y:S01]  /*17b0*/  IMAD R130, R15.reuse, 0x4, R114 ;  /* 0x000000040f827824 */ /* 0x040fe200078e0272 */
[----:B------:R-:W-:Y:S01]  /*17c0*/  LEA R90, P0, R116, R4, 0x1 ;  /* 0x00000004745a7211 */ /* 0x000fe200078008ff */
[----:B------:R0:W3:Y:S01]  /*17d0*/  LDG.E.U16 R106, desc[UR10][R94.64] ;  /* 0x0000000a5e6a7981 */ /* 0x0000e2000c1e1500 */
[-C--:B------:R-:W-:Y:S02]  /*17e0*/  LEA.HI.X.SX32 R93, R104, R3.reuse, 0x1, P1 ;  /* 0x00000003685d7211 */ /* 0x080fe400008f0eff */
[----:B------:R-:W-:Y:S01]  /*17f0*/  LEA R104, R15, R130, 0x2 ;  /* 0x000000820f687211 */ /* 0x000fe200078e10ff */
[----:B------:R5:W3:Y:S01]  /*1800*/  LDG.E.U16 R108, desc[UR10][R88.64] ;  /* 0x0000000a586c7981 */ /* 0x000ae2000c1e1500 */
[----:B------:R-:W-:-:S02]  /*1810*/  LEA.HI.X.SX32 R91, R116, R3, 0x1, P0 ;  /* 0x00000003745b7211 */ /* 0x000fc400000f0eff */
[CC--:B-1----:R-:W-:Y:S01]  /*1820*/  LEA R84, P0, R118.reuse, R4.reuse, 0x1 ;  /* 0x0000000476547211 */ /* 0x0c2fe200078008ff */
[----:B------:R-:W3:Y:S01]  /*1830*/  LDG.E.U16 R110, desc[UR10][R92.64] ;  /* 0x0000000a5c6e7981 */ /* 0x000ee2000c1e1500 */
[C---:B0-----:R-:W-:Y:S02]  /*1840*/  IMAD R94, R15.reuse, 0x4, R104 ;  /* 0x000000040f5e7824 */ /* 0x041fe400078e0268 */
[----:B------:R-:W-:Y:S01]  /*1850*/  LEA.HI.X.SX32 R85, R118, R3, 0x1, P0 ;  /* 0x0000000376557211 */ /* 0x000fe200000f0eff */
[----:B------:R0:W3:Y:S01]  /*1860*/  LDG.E.U16 R109, desc[UR10][R90.64] ;  /* 0x0000000a5a6d7981 */ /* 0x0000e2000c1e1500 */
[C---:B------:R-:W-:Y:S01]  /*1870*/  IMAD R116, R15.reuse, 0x4, R94 ;  /* 0x000000040f747824 */ /* 0x040fe200078e025e */
[----:B------:R-:W-:Y:S02]  /*1880*/  LEA R86, P0, R120, R4, 0x1 ;  /* 0x0000000478567211 */ /* 0x000fe400078008ff */
[----:B------:R1:W3:Y:S02]  /*1890*/  LDG.E.U16 R111, desc[UR10][R84.64] ;  /* 0x0000000a546f7981 */ /* 0x0002e4000c1e1500 */
[----:B------:R-:W-:-:S02]  /*18a0*/  LEA R118, R15, R116, 0x2 ;  /* 0x000000740f767211 */ /* 0x000fc400078e10ff */
[-C--:B------:R-:W-:Y:S02]  /*18b0*/  LEA.HI.X.SX32 R87, R120, R3.reuse, 0x1, P0 ;  /* 0x0000000378577211 */ /* 0x080fe400000f0eff */
[-C--:B-----5:R-:W-:Y:S01]  /*18c0*/  LEA R88, P0, R122, R4.reuse, 0x1 ;  /* 0x000000047a587211 */ /* 0x0a0fe200078008ff */
[C---:B------:R-:W-:Y:S01]  /*18d0*/  IMAD R120, R15.reuse, 0x4, R118 ;  /* 0x000000040f787824 */ /* 0x040fe200078e0276 */
[-C--:B0-----:R-:W-:Y:S01]  /*18e0*/  LEA R90, P1, R124, R4.reuse, 0x1 ;  /* 0x000000047c5a7211 */ /* 0x081fe200078208ff */
[----:B------:R0:W5:Y:S01]  /*18f0*/  LDG.E.U16 R113, desc[UR10][R86.64] ;  /* 0x0000000a56717981 */ /* 0x000162000c1e1500 */
[-C--:B------:R-:W-:Y:S01]  /*1900*/  LEA.HI.X.SX32 R89, R122, R3.reuse, 0x1, P0 ;  /* 0x000000037a597211 */ /* 0x080fe200000f0eff */
[C---:B------:R-:W-:Y:S01]  /*1910*/  IMAD R122, R15.reuse, 0x4, R120 ;  /* 0x000000040f7a7824 */ /* 0x040fe200078e0278 */
[----:B------:R-:W-:Y:S02]  /*1920*/  LEA.HI.X.SX32 R91, R124, R3, 0x1, P1 ;  /* 0x000000037c5b7211 */ /* 0x000fe400008f0eff */
[----:B------:R-:W-:Y:S01]  /*1930*/  LEA R92, P0, R96, R4, 0x1 ;  /* 0x00000004605c7211 */ /* 0x000fe200078008ff */
[----:B------:R0:W3:Y:S01]  /*1940*/  LDG.E.U16 R115, desc[UR10][R88.64] ;  /* 0x0000000a58737981 */ /* 0x0000e2000c1e1500 */
[----:B------:R-:W-:-:S02]  /*1950*/  LEA R124, R15, R122, 0x2 ;  /* 0x0000007a0f7c7211 */ /* 0x000fc400078e10ff */
[-C--:B------:R-:W-:Y:S01]  /*1960*/  LEA.HI.X.SX32 R93, R96, R3.reuse, 0x1, P0 ;  /* 0x00000003605d7211 */ /* 0x080fe200000f0eff */
[----:B------:R0:W3:Y:S01]  /*1970*/  LDG.E.U16 R117, desc[UR10][R90.64] ;  /* 0x0000000a5a757981 */ /* 0x0000e2000c1e1500 */
[-C--:B-1----:R-:W-:Y:S01]  /*1980*/  LEA R84, P0, R126, R4.reuse, 0x1 ;  /* 0x000000047e547211 */ /* 0x082fe200078008ff */
[C---:B------:R-:W-:Y:S01]  /*1990*/  IMAD R132, R15.reuse, 0x4, R124 ;  /* 0x000000040f847824 */ /* 0x040fe200078e027c */
[-C--:B------:R-:W-:Y:S01]  /*19a0*/  LEA R96, P1, R130, R4.reuse, 0x1 ;  /* 0x0000000482607211 */ /* 0x080fe200078208ff */
[----:B------:R-:W3:Y:S01]  /*19b0*/  LDG.E.U16 R119, desc[UR10][R92.64] ;  /* 0x0000000a5c777981 */ /* 0x000ee2000c1e1500 */
[-C--:B------:R-:W-:Y:S01]  /*19c0*/  LEA.HI.X.SX32 R85, R126, R3.reuse, 0x1, P0 ;  /* 0x000000037e557211 */ /* 0x080fe200000f0eff */
[C---:B------:R-:W-:Y:S01]  /*19d0*/  IMAD R126, R15.reuse, 0x4, R132 ;  /* 0x000000040f7e7824 */ /* 0x040fe200078e0284 */
[----:B0-----:R-:W-:Y:S02]  /*19e0*/  LEA R86, P0, R128, R4, 0x1 ;  /* 0x0000000480567211 */ /* 0x001fe400078008ff */
[----:B------:R-:W-:Y:S01]  /*19f0*/  LEA.HI.X.SX32 R97, R130, R3, 0x1, P1 ;  /* 0x0000000382617211 */ /* 0x000fe200008f0eff */
[----:B------:R0:W3:Y:S01]  /*1a00*/  LDG.E.U16 R121, desc[UR10][R84.64] ;  /* 0x0000000a54797981 */ /* 0x0000e2000c1e1500 */
[----:B------:R-:W-:-:S02]  /*1a10*/  LEA R134, R15, R126, 0x2 ;  /* 0x0000007e0f867211 */ /* 0x000fc400078e10ff */
[-C--:B------:R-:W-:Y:S01]  /*1a20*/  LEA.HI.X.SX32 R87, R128, R3.reuse, 0x1, P0 ;  /* 0x0000000380577211 */ /* 0x080fe200000f0eff */
[----:B------:R1:W3:Y:S02]  /*1a30*/  LDG.E.U16 R125, desc[UR10][R96.64] ;  /* 0x0000000a607d7981 */ /* 0x0002e4000c1e1500 */
[C---:B------:R-:W-:Y:S01]  /*1a40*/  IMAD R128, R15.reuse, 0x4, R134 ;  /* 0x000000040f807824 */ /* 0x040fe200078e0286 */
[C---:B------:R-:W-:Y:S01]  /*1a50*/  LEA R88, P0, R94.reuse, R4, 0x1 ;  /* 0x000000045e587211 */ /* 0x040fe200078008ff */
[----:B------:R0:W3:Y:S02]  /*1a60*/  LDG.E.U16 R123, desc[UR10][R86.64] ;  /* 0x0000000a567b7981 */ /* 0x0000e4000c1e1500 */
[----:B------:R-:W-:Y:S01]  /*1a70*/  IMAD R130, R15, 0x4, R128 ;  /* 0x000000040f827824 */ /* 0x000fe200078e0280 */
[----:B------:R-:W-:-:S04]  /*1a80*/  LEA.HI.X.SX32 R89, R94, R3, 0x1, P0 ;  /* 0x000000035e597211 */ /* 0x000fc800000f0eff */
[----:B------:R-:W-:Y:S01]  /*1a90*/  LEA R136, R15, R130, 0x2 ;  /* 0x000000820f887211 */ /* 0x000fe200078e10ff */
[----:B------:R1:W3:Y:S01]  /*1aa0*/  LDG.E.U16 R127, desc[UR10][R88.64] ;  /* 0x0000000a587f7981 */ /* 0x0002e2000c1e1500 */
[----:B------:R-:W-:-:S03]  /*1ab0*/  LEA R94, P0, R118, R4, 0x1 ;  /* 0x00000004765e7211 */ /* 0x000fc600078008ff */
[C---:B------:R-:W-:Y:S01]  /*1ac0*/  IMAD R138, R15.reuse, 0x4, R136 ;  /* 0x000000040f8a7824 */ /* 0x040fe200078e0288 */
[-C--:B------:R-:W-:Y:S02]  /*1ad0*/  LEA.HI.X.SX32 R95, R118, R3.reuse, 0x1, P0 ;  /* 0x00000003765f7211 */ /* 0x080fe400000f0eff */
[-C--:B------:R-:W-:Y:S01]  /*1ae0*/  LEA R90, P1, R122, R4.reuse, 0x1 ;  /* 0x000000047a5a7211 */ /* 0x080fe200078208ff */
[C---:B------:R-:W-:Y:S01]  /*1af0*/  IMAD R118, R15.reuse, 0x4, R138 ;  /* 0x000000040f767824 */ /* 0x040fe200078e028a */
[----:B0-----:R-:W-:Y:S01]  /*1b00*/  LEA R84, P0, R132, R4, 0x1 ;  /* 0x0000000484547211 */ /* 0x001fe200078008ff */
[----:B------:R-:W4:Y:S01]  /*1b10*/  LDG.E.U16 R129, desc[UR10][R94.64] ;  /* 0x0000000a5e817981 */ /* 0x000f22000c1e1500 */
[-C--:B------:R-:W-:Y:S02]  /*1b20*/  LEA.HI.X.SX32 R91, R122, R3.reuse, 0x1, P1 ;  /* 0x000000037a5b7211 */ /* 0x080fe400008f0eff */
[C---:B------:R-:W-:Y:S02]  /*1b30*/  LEA R122, R15.reuse, R118, 0x2 ;  /* 0x000000760f7a7211 */ /* 0x040fe400078e10ff */
[-C--:B------:R-:W-:Y:S01]  /*1b40*/  LEA.HI.X.SX32 R85, R132, R3.reuse, 0x1, P0 ;  /* 0x0000000384557211 */ /* 0x080fe200000f0eff */
[----:B------:R0:W4:Y:S02]  /*1b50*/  LDG.E.U16 R131, desc[UR10][R90.64] ;  /* 0x0000000a5a837981 */ /* 0x000124000c1e1500 */
[C---:B------:R-:W-:Y:S01]  /*1b60*/  IMAD R132, R15.reuse, 0x4, R122 ;  /* 0x000000040f847824 */ /* 0x040fe200078e027a */
[C---:B------:R-:W-:Y:S01]  /*1b70*/  LEA R92, P0, R134.reuse, R4, 0x1 ;  /* 0x00000004865c7211 */ /* 0x040fe200078008ff */
[----:B------:R0:W4:Y:S02]  /*1b80*/  LDG.E.U16 R133, desc[UR10][R84.64] ;  /* 0x0000000a54857981 */ /* 0x000124000c1e1500 */
[----:B-1----:R-:W-:Y:S01]  /*1b90*/  IMAD R96, R15, 0x4, R132 ;  /* 0x000000040f607824 */ /* 0x002fe200078e0284 */
[----:B------:R-:W-:-:S02]  /*1ba0*/  LEA.HI.X.SX32 R93, R134, R3, 0x1, P0 ;  /* 0x00000003865d7211 */ /* 0x000fc400000f0eff */
[C---:B------:R-:W-:Y:S02]  /*1bb0*/  LEA R86, P1, R130.reuse, R4, 0x1 ;  /* 0x0000000482567211 */ /* 0x040fe400078208ff */
[C---:B------:R-:W-:Y:S01]  /*1bc0*/  LEA R134, R15.reuse, R96, 0x2 ;  /* 0x000000600f867211 */ /* 0x040fe200078e10ff */
[----:B------:R1:W4:Y:S01]  /*1bd0*/  LDG.E.U16 R135, desc[UR10][R92.64] ;  /* 0x0000000a5c877981 */ /* 0x000322000c1e1500 */
[-C--:B------:R-:W-:Y:S02]  /*1be0*/  LEA.HI.X.SX32 R87, R130, R3.reuse, 0x1, P1 ;  /* 0x0000000382577211 */ /* 0x080fe400008f0eff */
[-C--:B------:R-:W-:Y:S01]  /*1bf0*/  LEA R88, P0, R138, R4.reuse, 0x1 ;  /* 0x000000048a587211 */ /* 0x080fe200078008ff */
[C---:B------:R-:W-:Y:S01]  /*1c00*/  IMAD R130, R15.reuse, 0x4, R134 ;  /* 0x000000040f827824 */ /* 0x040fe200078e0286 */
[-C--:B0-----:R-:W-:Y:S01]  /*1c10*/  LEA R90, P1, R96, R4.reuse, 0x1 ;  /* 0x00000004605a7211 */ /* 0x081fe200078208ff */
[----:B------:R0:W4:Y:S01]  /*1c20*/  LDG.E.U16 R137, desc[UR10][R86.64] ;  /* 0x0000000a56897981 */ /* 0x000122000c1e1500 */
[----:B------:R-:W-:Y:S01]  /*1c30*/  LEA.HI.X.SX32 R89, R138, R3, 0x1, P0 ;  /* 0x000000038a597211 */ /* 0x000fe200000f0eff */
[----:B------:R-:W-:Y:S01]  /*1c40*/  IMAD R138, R15, 0x4, R130 ;  /* 0x000000040f8a7824 */ /* 0x000fe200078e0282 */
[----:B------:R-:W-:-:S02]  /*1c50*/  LEA R94, P0, R122, R4, 0x1 ;  /* 0x000000047a5e7211 */ /* 0x000fc400078008ff */
[-C--:B------:R-:W-:Y:S01]  /*1c60*/  LEA.HI.X.SX32 R91, R96, R3.reuse, 0x1, P1 ;  /* 0x00000003605b7211 */ /* 0x080fe200008f0eff */
[----:B------:R0:W4:Y:S01]  /*1c70*/  LDG.E.U16 R139, desc[UR10][R88.64] ;  /* 0x0000000a588b7981 */ /* 0x000122000c1e1500 */
[C---:B------:R-:W-:Y:S02]  /*1c80*/  LEA R140, R15.reuse, R138, 0x2 ;  /* 0x0000008a0f8c7211 */ /* 0x040fe400078e10ff */
[-C--:B------:R-:W-:Y:S01]  /*1c90*/  LEA.HI.X.SX32 R95, R122, R3.reuse, 0x1, P0 ;  /* 0x000000037a5f7211 */ /* 0x080fe200000f0eff */
[----:B------:R-:W4:Y:S02]  /*1ca0*/  LDG.E.U16 R143, desc[UR10][R90.64] ;  /* 0x0000000a5a8f7981 */ /* 0x000f24000c1e1500 */
[C---:B------:R-:W-:Y:S01]  /*1cb0*/  IMAD R122, R15.reuse, 0x4, R140 ;  /* 0x000000040f7a7824 */ /* 0x040fe200078e028c */
[C---:B------:R-:W-:Y:S01]  /*1cc0*/  LEA R84, P0, R130.reuse, R4, 0x1 ;  /* 0x0000000482547211 */ /* 0x040fe200078008ff */
[----:B------:R0:W5:Y:S02]  /*1cd0*/  LDG.E.U16 R141, desc[UR10][R94.64] ;  /* 0x0000000a5e8d7981 */ /* 0x000164000c1e1500 */
[----:B------:R-:W-:Y:S01]  /*1ce0*/  IMAD R96, R15, 0x4, R122 ;  /* 0x000000040f607824 */ /* 0x000fe200078e027a */
[----:B------:R-:W-:-:S04]  /*1cf0*/  LEA.HI.X.SX32 R85, R130, R3, 0x1, P0 ;  /* 0x0000000382557211 */ /* 0x000fc800000f0eff */
[----:B------:R-:W-:Y:S01]  /*1d00*/  LEA R130, R15, R96, 0x2 ;  /* 0x000000600f827211 */ /* 0x000fe200078e10ff */
[----:B------:R0:W5:Y:S01]  /*1d10*/  LDG.E.U16 R145, desc[UR10][R84.64] ;  /* 0x0000000a54917981 */ /* 0x000162000c1e1500 */
[----:B-1----:R-:W-:-:S03]  /*1d20*/  LEA R92, P0, R140, R4, 0x1 ;  /* 0x000000048c5c7211 */ /* 0x002fc600078008ff */
[----:B------:R-:W-:Y:S01]  /*1d30*/  IMAD R142, R15, 0x4, R130 ;  /* 0x000000040f8e7824 */ /* 0x000fe200078e0282 */
[----:B------:R-:W-:-:S03]  /*1d40*/  LEA.HI.X.SX32 R93, R140, R3, 0x1, P0 ;  /* 0x000000038c5d7211 */ /* 0x000fc600000f0eff */
[C---:B------:R-:W-:Y:S01]  /*1d50*/  IMAD R140, R15.reuse, 0x4, R142 ;  /* 0x000000040f8c7824 */ /* 0x040fe200078e028e */
[-C--:B0-----:R-:W-:Y:S01]  /*1d60*/  LEA R86, P1, R96, R4.reuse, 0x1 ;  /* 0x0000000460567211 */ /* 0x081fe200078208ff */
[----:B------:R0:W5:Y:S01]  /*1d70*/  LDG.E.U16 R147, desc[UR10][R92.64] ;  /* 0x0000000a5c937981 */ /* 0x000162000c1e1500 */
[----:B------:R-:W-:Y:S02]  /*1d80*/  LEA R88, P0, R142, R4, 0x1 ;  /* 0x000000048e587211 */ /* 0x000fe400078008ff */
[----:B------:R-:W-:Y:S02]  /*1d90*/  LEA R146, R15, R140, 0x2 ;  /* 0x0000008c0f927211 */ /* 0x000fe400078e10ff */
[-C--:B------:R-:W-:Y:S02]  /*1da0*/  LEA.HI.X.SX32 R87, R96, R3.reuse, 0x1, P1 ;  /* 0x0000000360577211 */ /* 0x080fe400008f0eff */
[----:B------:R-:W-:Y:S02]  /*1db0*/  LEA.HI.X.SX32 R89, R142, R3, 0x1, P0 ;  /* 0x000000038e597211 */ /* 0x000fe400000f0eff */
[-C--:B------:R-:W-:Y:S01]  /*1dc0*/  LEA R94, P1, R146, R4.reuse, 0x1 ;  /* 0x00000004925e7211 */ /* 0x080fe200078208ff */
[----:B------:R1:W5:Y:S01]  /*1dd0*/  LDG.E.U16 R142, desc[UR10][R86.64] ;  /* 0x0000000a568e7981 */ /* 0x000362000c1e1500 */
[----:B------:R-:W-:-:S02]  /*1de0*/  LEA R90, P0, R112, R4, 0x1 ;  /* 0x00000004705a7211 */ /* 0x000fc400078008ff */
[-C--:B------:R-:W-:Y:S01]  /*1df0*/  LEA.HI.X.SX32 R95, R146, R3.reuse, 0x1, P1 ;  /* 0x00000003925f7211 */ /* 0x080fe200008f0eff */
[----:B------:R0:W5:Y:S01]  /*1e00*/  LDG.E.U16 R148, desc[UR10][R88.64] ;  /* 0x0000000a58947981 */ /* 0x000162000c1e1500 */
[-C--:B------:R-:W-:Y:S02]  /*1e10*/  LEA.HI.X.SX32 R91, R112, R3.reuse, 0x1, P0 ;  /* 0x00000003705b7211 */ /* 0x080fe400000f0eff */
[-C--:B------:R-:W-:Y:S01]  /*1e20*/  LEA R84, P1, R114, R4.reuse, 0x1 ;  /* 0x0000000472547211 */ /* 0x080fe200078208ff */
[----:B------:R1:W5:Y:S01]  /*1e30*/  LDG.E.U16 R149, desc[UR10][R94.64] ;  /* 0x0000000a5e957981 */ /* 0x000362000c1e1500 */
[-C--:B------:R-:W-:Y:S02]  /*1e40*/  LEA R96, P0, R104, R4.reuse, 0x1 ;  /* 0x0000000468607211 */ /* 0x080fe400078008ff */
[-C--:B------:R-:W-:Y:S01]  /*1e50*/  LEA.HI.X.SX32 R85, R114, R3.reuse, 0x1, P1 ;  /* 0x0000000372557211 */ /* 0x080fe200008f0eff */
[----:B------:R-:W-:Y:S01]  /*1e60*/  IMAD R15, R15, 0x4, R146 ;  /* 0x000000040f0f7824 */ /* 0x000fe200078e0292 */
[----:B------:R-:W-:Y:S01]  /*1e70*/  LEA.HI.X.SX32 R97, R104, R3, 0x1, P0 ;  /* 0x0000000368617211 */ /* 0x000fe200000f0eff */
[----:B------:R-:W5:Y:S01]  /*1e80*/  LDG.E.U16 R112, desc[UR10][R90.64] ;  /* 0x0000000a5a707981 */ /* 0x000f62000c1e1500 */
[----:B0-----:R-:W-:-:S02]  /*1e90*/  LEA R92, P1, R116, R4, 0x1 ;  /* 0x00000004745c7211 */ /* 0x001fc400078208ff */
[-C--:B-1----:R-:W-:Y:S01]  /*1ea0*/  LEA R86, P0, R120, R4.reuse, 0x1 ;  /* 0x0000000478567211 */ /* 0x082fe200078008ff */
[----:B------:R0:W5:Y:S01]  /*1eb0*/  LDG.E.U16 R114, desc[UR10][R84.64] ;  /* 0x0000000a54727981 */ /* 0x000162000c1e1500 */
[-C--:B------:R-:W-:Y:S02]  /*1ec0*/  LEA.HI.X.SX32 R93, R116, R3.reuse, 0x1, P1 ;  /* 0x00000003745d7211 */ /* 0x080fe400008f0eff */
[-C--:B------:R-:W-:Y:S01]  /*1ed0*/  LEA.HI.X.SX32 R87, R120, R3.reuse, 0x1, P0 ;  /* 0x0000000378577211 */ /* 0x080fe200000f0eff */
[----:B------:R-:W5:Y:S01]  /*1ee0*/  LDG.E.U16 R116, desc[UR10][R96.64] ;  /* 0x0000000a60747981 */ /* 0x000f62000c1e1500 */
[-C--:B------:R-:W-:Y:S02]  /*1ef0*/  LEA R88, P0, R124, R4.reuse, 0x1 ;  /* 0x000000047c587211 */ /* 0x080fe400078008ff */
[----:B------:R-:W-:Y:S01]  /*1f00*/  LEA R94, P1, R126, R4, 0x1 ;  /* 0x000000047e5e7211 */ /* 0x000fe200078208ff */
[----:B------:R1:W5:Y:S01]  /*1f10*/  LDG.E.U16 R120, desc[UR10][R92.64] ;  /* 0x0000000a5c787981 */ /* 0x000362000c1e1500 */
[----:B------:R-:W-:-:S02]  /*1f20*/  LEA.HI.X.SX32 R89, R124, R3, 0x1, P0 ;  /* 0x000000037c597211 */ /* 0x000fc400000f0eff */
[-C--:B------:R-:W-:Y:S01]  /*1f30*/  LEA.HI.X.SX32 R95, R126, R3.reuse, 0x1, P1 ;  /* 0x000000037e5f7211 */ /* 0x080fe200008f0eff */
[----:B------:R1:W5:Y:S01]  /*1f40*/  LDG.E.U16 R124, desc[UR10][R86.64] ;  /* 0x0000000a567c7981 */ /* 0x000362000c1e1500 */
[CC--:B0-----:R-:W-:Y:S02]  /*1f50*/  LEA R84, P1, R15.reuse, R4.reuse, 0x1 ;  /* 0x000000040f547211 */ /* 0x0c1fe400078208ff */
[CC--:B------:R-:W-:Y:S01]  /*1f60*/  LEA R90, P0, R128.reuse, R4.reuse, 0x1 ;  /* 0x00000004805a7211 */ /* 0x0c0fe200078008ff */
[----:B------:R0:W5:Y:S01]  /*1f70*/  LDG.E.U16 R126, desc[UR10][R88.64] ;  /* 0x0000000a587e7981 */ /* 0x000162000c1e1500 */
[-C--:B------:R-:W-:Y:S02]  /*1f80*/  LEA.HI.X.SX32 R85, R15, R3.reuse, 0x1, P1 ;  /* 0x000000030f557211 */ /* 0x080fe400008f0eff */
[----:B------:R-:W-:Y:S01]  /*1f90*/  LEA.HI.X.SX32 R91, R128, R3, 0x1, P0 ;  /* 0x00000003805b7211 */ /* 0x000fe200000f0eff */
[----:B------:R-:W5:Y:S01]  /*1fa0*/  LDG.E.U16 R15, desc[UR10][R94.64] ;  /* 0x0000000a5e0f7981 */ /* 0x000f62000c1e1500 */
[----:B-1----:R-:W-:-:S02]  /*1fb0*/  LEA R92, P1, R136, R4, 0x1 ;  /* 0x00000004885c7211 */ /* 0x002fc400078208ff */
[-C--:B------:R-:W-:Y:S01]  /*1fc0*/  LEA R86, P0, R118, R4.reuse, 0x1 ;  /* 0x0000000476567211 */ /* 0x080fe200078008ff */
[----:B------:R1:W5:Y:S01]  /*1fd0*/  LDG.E.U16 R146, desc[UR10][R84.64] ;  /* 0x0000000a54927981 */ /* 0x000362000c1e1500 */
[-C--:B------:R-:W-:Y:S02]  /*1fe0*/  LEA.HI.X.SX32 R93, R136, R3.reuse, 0x1, P1 ;  /* 0x00000003885d7211 */ /* 0x080fe400008f0eff */
[-C--:B------:R-:W-:Y:S01]  /*1ff0*/  LEA.HI.X.SX32 R87, R118, R3.reuse, 0x1, P0 ;  /* 0x0000000376577211 */ /* 0x080fe200000f0eff */
[----:B------:R1:W5:Y:S01]  /*2000*/  LDG.E.U16 R128, desc[UR10][R90.64] ;  /* 0x0000000a5a807981 */ /* 0x000362000c1e1500 */
[-C--:B------:R-:W-:Y:S02]  /*2010*/  LEA R96, P1, R132, R4.reuse, 0x1 ;  /* 0x0000000484607211 */ /* 0x080fe400078208ff */
[----:B0-----:R-:W-:Y:S01]  /*2020*/  LEA R88, P0, R134, R4, 0x1 ;  /* 0x0000000486587211 */ /* 0x001fe200078008ff */
[----:B------:R-:W5:Y:S01]  /*2030*/  LDG.E.U16 R92, desc[UR10][R92.64] ;  /* 0x0000000a5c5c7981 */ /* 0x000f62000c1e1500 */
[----:B------:R-:W-:-:S02]  /*2040*/  LEA.HI.X.SX32 R97, R132, R3, 0x1, P1 ;  /* 0x0000000384617211 */ /* 0x000fc400008f0eff */
[-C--:B------:R-:W-:Y:S01]  /*2050*/  LEA.HI.X.SX32 R89, R134, R3.reuse, 0x1, P0 ;  /* 0x0000000386597211 */ /* 0x080fe200000f0eff */
[----:B------:R-:W5:Y:S01]  /*2060*/  LDG.E.U16 R86, desc[UR10][R86.64] ;  /* 0x0000000a56567981 */ /* 0x000f62000c1e1500 */
[-C--:B-1----:R-:W-:Y:S02]  /*2070*/  LEA R84, P0, R138, R4.reuse, 0x1 ;  /* 0x000000048a547211 */ /* 0x082fe400078008ff */
[-C--:B------:R-:W-:Y:S01]  /*2080*/  LEA R94, P1, R122, R4.reuse, 0x1 ;  /* 0x000000047a5e7211 */ /* 0x080fe200078208ff */
[----:B------:R-:W5:Y:S01]  /*2090*/  LDG.E.U16 R96, desc[UR10][R96.64] ;  /* 0x0000000a60607981 */ /* 0x000f62000c1e1500 */
[-C--:B------:R-:W-:Y:S02]  /*20a0*/  LEA.HI.X.SX32 R85, R138, R3.reuse, 0x1, P0 ;  /* 0x000000038a557211 */ /* 0x080fe400000f0eff */
[----:B------:R-:W-:Y:S01]  /*20b0*/  LEA.HI.X.SX32 R95, R122, R3, 0x1, P1 ;  /* 0x000000037a5f7211 */ /* 0x000fe200008f0eff */
[----:B------:R-:W5:Y:S01]  /*20c0*/  LDG.E.U16 R88, desc[UR10][R88.64] ;  /* 0x0000000a58587981 */ /* 0x000f62000c1e1500 */
[----:B------:R-:W-:-:S02]  /*20d0*/  LEA R90, P0, R130, R4, 0x1 ;  /* 0x00000004825a7211 */ /* 0x000fc400078008ff */
[----:B------:R-:W-:Y:S01]  /*20e0*/  LEA R104, P1, R140, R4, 0x1 ;  /* 0x000000048c687211 */ /* 0x000fe200078208ff */
[----:B------:R-:W5:Y:S01]  /*20f0*/  LDG.E.U16 R84, desc[UR10][R84.64] ;  /* 0x0000000a54547981 */ /* 0x000f62000c1e1500 */
[-C--:B------:R-:W-:Y:S02]  /*2100*/  LEA.HI.X.SX32 R91, R130, R3.reuse, 0x1, P0 ;  /* 0x00000003825b7211 */ /* 0x080fe400000f0eff */
[----:B------:R-:W-:Y:S01]  /*2110*/  LEA.HI.X.SX32 R105, R140, R3, 0x1, P1 ;  /* 0x000000038c697211 */ /* 0x000fe200008f0eff */
[----:B------:R-:W5:Y:S04]  /*2120*/  LDG.E.U16 R94, desc[UR10][R94.64] ;  /* 0x0000000a5e5e7981 */ /* 0x000f68000c1e1500 */
[----:B------:R-:W5:Y:S04]  /*2130*/  LDG.E.U16 R90, desc[UR10][R90.64] ;  /* 0x0000000a5a5a7981 */ /* 0x000f68000c1e1500 */
[----:B------:R-:W5:Y:S01]  /*2140*/  LDG.E.U16 R104, desc[UR10][R104.64] ;  /* 0x0000000a68687981 */ /* 0x000f62000c1e1500 */
[----:B------:R-:W0:Y:S01]  /*2150*/  S2UR UR6, SR_CgaCtaId ;  /* 0x00000000000679c3 */ /* 0x000e220000008800 */
[----:B------:R-:W-:Y:S01]  /*2160*/  UMOV UR4, 0x400 ;  /* 0x0000040000047882 */ /* 0x000fe20000000000 */
[----:B------:R-:W-:-:S02]  /*2170*/  LOP3.LUT R3, R144, 0x3f, RZ, 0xc0, !PT ;  /* 0x0000003f90037812 */ /* 0x000fc400078ec0ff */
[----:B------:R-:W-:-:S03]  /*2180*/  SHF.R.S32.HI R4, RZ, 0x6, R144 ;  /* 0x00000006ff047819 */ /* 0x000fc60000011490 */
[----:B------:R-:W-:Y:S01]  /*2190*/  IMAD.SHL.U32 R3, R3, 0x2, RZ ;  /* 0x0000000203037824 */ /* 0x000fe200078e00ff */
[----:B------:R-:W-:Y:S01]  /*21a0*/  SGXT R4, R4, 0x1 ;  /* 0x000000010404781a */ /* 0x000fe20000000200 */
[----:B0-----:R-:W-:Y:S01]  /*21b0*/  ULEA UR6, UR6, UR4, 0x18 ;  /* 0x0000000406067291 */ /* 0x001fe2000f8ec0ff */
[----:B------:R-:W0:Y:S02]  /*21c0*/  LDCU UR4, c[0x0][0x3f0] ;  /* 0x00007e00ff0477ac */ /* 0x000e240008000800 */
[----:B------:R-:W-:-:S04]  /*21d0*/  LOP3.LUT R3, R3, 0x90, R4, 0x78, !PT ;  /* 0x0000009003037812 */ /* 0x000fc800078e7804 */
[----:B------:R-:W-:Y:S02]  /*21e0*/  LOP3.LUT R4, R3, 0x20, RZ, 0x3c, !PT ;  /* 0x0000002003047812 */ /* 0x000fe400078e3cff */
[----:B--2---:R1:W-:Y:S04]  /*21f0*/  STS.U16 [R3+UR6], R5 ;  /* 0x0000000503007988 */ /* 0x0043e80008000406 */
[----:B------:R2:W-:Y:S04]  /*2200*/  STS.U16 [R3+UR6+0x200], R6 ;  /* 0x0002000603007988 */ /* 0x0005e80008000406 */
[----:B------:R-:W-:Y:S01]  /*2210*/  STS.U16 [R3+UR6+0x400], R9 ;  /* 0x0004000903007988 */ /* 0x000fe20008000406 */
[----:B0-----:R-:W-:-:S03]  /*2220*/  UISETP.GE.AND UP0, UPT, UR4, 0x1, UPT ;  /* 0x000000010400788c */ /* 0x001fc6000bf06270 */
[----:B------:R-:W-:Y:S01]  /*2230*/  STS.U16 [R3+UR6+0x600], R11 ;  /* 0x0006000b03007988 */ /* 0x000fe20008000406 */
[----:B-1----:R-:W-:-:S03]  /*2240*/  IMAD.MOV.U32 R5, RZ, RZ, 0x3f800000 ;  /* 0x3f800000ff057424 */ /* 0x002fc600078e00ff */
[----:B------:R-:W-:Y:S01]  /*2250*/  STS.U16 [R3+UR6+0x800], R13 ;  /* 0x0008000d03007988 */ /* 0x000fe20008000406 */
[----:B--2---:R-:W-:-:S03]  /*2260*/  IMAD.MOV.U32 R6, RZ, RZ, 0x3f800000 ;  /* 0x3f800000ff067424 */ /* 0x004fc600078e00ff */
[----:B------:R-:W-:Y:S04]  /*2270*/  STS.U16 [R3+UR6+0xa00], R16 ;  /* 0x000a001003007988 */ /* 0x000fe80008000406 */
        /* <DEDUP_REMOVED lines=24> */
[----:B---3--:R-:W-:Y:S04]  /*2400*/  STS.U16 [R3+UR6+0x3c00], R66 ;  /* 0x003c004203007988 */ /* 0x008fe80008000406 */
        /* <DEDUP_REMOVED lines=8> */
[----:B----4-:R-:W-:Y:S04]  /*2490*/  STS.U16 [R3+UR6+0x4e00], R98 ;  /* 0x004e006203007988 */ /* 0x010fe80008000406 */
[----:B------:R-:W-:Y:S04]  /*24a0*/  STS.U16 [R3+UR6+0x5000], R100 ;  /* 0x0050006403007988 */ /* 0x000fe80008000406 */
[----:B------:R-:W-:Y:S04]  /*24b0*/  STS.U16 [R3+UR6+0x5200], R102 ;  /* 0x0052006603007988 */ /* 0x000fe80008000406 */
[----:B------:R-:W-:Y:S04]  /*24c0*/  STS.U16 [R3+UR6+0x5400], R106 ;  /* 0x0054006a03007988 */ /* 0x000fe80008000406 */
[----:B------:R-:W-:Y:S04]  /*24d0*/  STS.U16 [R3+UR6+0x5600], R108 ;  /* 0x0056006c03007988 */ /* 0x000fe80008000406 */
[----:B------:R-:W-:Y:S04]  /*24e0*/  STS.U16 [R3+UR6+0x5800], R110 ;  /* 0x0058006e03007988 */ /* 0x000fe80008000406 */
[----:B-----5:R-:W-:Y:S04]  /*24f0*/  STS.U16 [R3+UR6+0x5a00], R113 ;  /* 0x005a007103007988 */ /* 0x020fe80008000406 */
        /* <DEDUP_REMOVED lines=18> */
[----:B------:R0:W-:Y:S04]  /*2620*/  STS.U16 [R4+UR6+0x100], R7 ;  /* 0x0001000704007988 */ /* 0x0001e80008000406 */
[----:B------:R-:W-:Y:S04]  /*2630*/  STS.U16 [R4+UR6+0x300], R8 ;  /* 0x0003000804007988 */ /* 0x000fe80008000406 */
[----:B------:R-:W-:Y:S01]  /*2640*/  STS.U16 [R4+UR6+0x500], R10 ;  /* 0x0005000a04007988 */ /* 0x000fe20008000406 */
[----:B0-----:R-:W-:-:S03]  /*2650*/  IMAD.MOV.U32 R7, RZ, RZ, 0x3f800000 ;  /* 0x3f800000ff077424 */ /* 0x001fc600078e00ff */
        /* <DEDUP_REMOVED lines=60> */
[----:B------:R0:W-:Y:S01]  /*2a20*/  STS.U16 [R4+UR6+0x7d00], R104 ;  /* 0x007d006804007988 */ /* 0x0001e20008000406 */
[----:B------:R-:W-:Y:S01]  /*2a30*/  MOV R226, 0xff800000 ;  /* 0xff80000000e27802 */ /* 0x000fe20000000f00 */
[----:B------:R-:W-:-:S02]  /*2a40*/  IMAD.MOV.U32 R225, RZ, RZ, -0x800000 ;  /* 0xff800000ffe17424 */ /* 0x000fc400078e00ff */
[----:B------:R-:W-:Y:S01]  /*2a50*/  STL.64 [R1], R6 ;  /* 0x0000000601007387 */ /* 0x000fe20000100a00 */
[----:B0-----:R-:W-:Y:S01]  /*2a60*/  MOV R4, 0x3f800000 ;  /* 0x3f80000000047802 */ /* 0x001fe20000000f00 */
[----:B------:R-:W-:Y:S01]  /*2a70*/  IMAD.MOV.U32 R224, RZ, RZ, -0x800000 ;  /* 0xff800000ffe07424 */ /* 0x000fe200078e00ff */
[----:B------:R-:W-:Y:S02]  /*2a80*/  MOV R201, 0xff800000 ;  /* 0xff80000000c97802 */ /* 0x000fe40000000f00 */
[----:B------:R-:W-:Y:S02]  /*2a90*/  CS2R R140, SRZ ;  /* 0x00000000008c7805 */ /* 0x000fe4000001ff00 */
[----:B------:R-:W-:Y:S01]  /*2aa0*/  CS2R R142, SRZ ;  /* 0x00000000008e7805 */ /* 0x000fe2000001ff00 */
[----:B------:R0:W-:Y:S01]  /*2ab0*/  STL.64 [R1+0x18], R4 ;  /* 0x0000180401007387 */ /* 0x0001e20000100a00 */
[----:B------:R-:W-:Y:S02]  /*2ac0*/  CS2R R136, SRZ ;  /* 0x0000000000887805 */ /* 0x000fe4000001ff00 */
[----:B------:R-:W-:-:S02]  /*2ad0*/  CS2R R138, SRZ ;  /* 0x00000000008a7805 */ /* 0x000fc4000001ff00 */
[----:B------:R-:W-:Y:S02]  /*2ae0*/  CS2R R132, SRZ ;  /* 0x0000000000847805 */ /* 0x000fe4000001ff00 */
[----:B------:R-:W-:Y:S02]  /*2af0*/  CS2R R134, SRZ ;  /* 0x0000000000867805 */ /* 0x000fe4000001ff00 */
[----:B------:R-:W-:Y:S02]  /*2b00*/  CS2R R128, SRZ ;  /* 0x0000000000807805 */ /* 0x000fe4000001ff00 */
[----:B------:R-:W-:Y:S02]  /*2b10*/  CS2R R130, SRZ ;  /* 0x0000000000827805 */ /* 0x000fe4000001ff00 */
        /* <DEDUP_REMOVED lines=56> */
[----:B0-----:R-:W-:Y:S01]  /*2ea0*/  LOP3.LUT R4, R144, 0x7f, RZ, 0xc0, !PT ;  /* 0x0000007f90047812 */ /* 0x001fe200078ec0ff */
[----:B------:R-:W-:Y:S06]  /*2eb0*/  BRA.U !UP0, `(.L_x_0) ;  /* 0x0000009d08cc7547 */ /* 0x000fec000b800000 */
[----:B------:R-:W0:Y:S01]  /*2ec0*/  LDC R7, c[0x0][0x3d8] ;  /* 0x0000f600ff077b82 */ /* 0x000e220000000800 */
[----:B------:R-:W1:Y:S01]  /*2ed0*/  LDCU.64 UR4, c[0x0][0x3d0] ;  /* 0x00007a00ff0477ac */ /* 0x000e620008000a00 */
[----:B------:R-:W-:Y:S01]  /*2ee0*/  LOP3.LUT P0, RZ, R144, 0x3, RZ, 0xc0, !PT ;  /* 0x0000000390ff7812 */ /* 0x000fe2000780c0ff */
[----:B------:R-:W-:Y:S01]  /*2ef0*/  IMAD.MOV.U32 R200, RZ, RZ, RZ ;  /* 0x000000ffffc87224 */ /* 0x000fe200078e00ff */
[----:B------:R-:W-:Y:S02]  /*2f00*/  CS2R R140, SRZ ;  /* 0x00000000008c7805 */ /* 0x000fe4000001ff00 */
[----:B------:R-:W-:Y:S02]  /*2f10*/  CS2R R142, SRZ ;  /* 0x00000000008e7805 */ /* 0x000fe4000001ff00 */
[----:B------:R-:W-:Y:S02]  /*2f20*/  CS2R R136, SRZ ;  /* 0x0000000000887805 */ /* 0x000fe4000001ff00 */
[----:B------:R-:W-:Y:S01]  /*2f30*/  CS2R R138, SRZ ;  /* 0x00000000008a7805 */ /* 0x000fe2000001ff00 */
[----:B------:R-:W2:Y:S01]  /*2f40*/  LDC R93, c[0x0][0x3c8] ;  /* 0x0000f200ff5d7b82 */ /* 0x000ea20000000800 */
[----:B------:R-:W-:-:S02]  /*2f50*/  CS2R R132, SRZ ;  /* 0x0000000000847805 */ /* 0x000fc4000001ff00 */
[----:B------:R-:W-:Y:S02]  /*2f60*/  CS2R R134, SRZ ;  /* 0x0000000000867805 */ /* 0x000fe4000001ff00 */
[----:B------:R-:W-:Y:S02]  /*2f70*/  CS2R R128, SRZ ;  /* 0x0000000000807805 */ /* 0x000fe4000001ff00 */
[----:B------:R-:W-:Y:S02]  /*2f80*/  CS2R R130, SRZ ;  /* 0x0000000000827805 */ /* 0x000fe4000001ff00 */
[----:B------:R-:W-:Y:S02]  /*2f90*/  CS2R R124, SRZ ;  /* 0x00000000007c7805 */ /* 0x000fe4000001ff00 */
[----:B------:R-:W-:Y:S02]  /*2fa0*/  CS2R R126, SRZ ;  /* 0x00000000007e7805 */ /* 0x000fe4000001ff00 */
[----:B------:R-:W-:Y:S01]  /*2fb0*/  CS2R R120, SRZ ;  /* 0x0000000000787805 */ /* 0x000fe2000001ff00 */
[----:B------:R-:W3:Y:S01]  /*2fc0*/  LDC.64 R96, c[0x0][0x388] ;  /* 0x0000e200ff607b82 */ /* 0x000ee20000000a00 */
[----:B------:R-:W-:-:S02]  /*2fd0*/  CS2R R122, SRZ ;  /* 0x00000000007a7805 */ /* 0x000fc4000001ff00 */
[----:B------:R-:W-:Y:S01]  /*2fe0*/  CS2R R116, SRZ ;  /* 0x0000000000747805 */ /* 0x000fe2000001ff00 */
[----:B-1----:R-:W-:Y:S01]  /*2ff0*/  UIMAD UR4, UR7, UR4, URZ ;  /* 0x00000004070472a4 */ /* 0x002fe2000f8e02ff */
[----:B------:R-:W-:Y:S01]  /*3000*/  IMAD R5, R0, UR5, RZ ;  /* 0x0000000500057c24 */ /* 0x000fe2000f8e02ff */
[----:B------:R-:W-:Y:S02]  /*3010*/  CS2R R118, SRZ ;  /* 0x0000000000767805 */ /* 0x000fe4000001ff00 */
[----:B------:R-:W-:Y:S01]  /*3020*/  CS2R R112, SRZ ;  /* 0x0000000000707805 */ /* 0x000fe2000001ff00 */
[----:B------:R-:W-:Y:S01]  /*3030*/  USHF.L.U32 UR5, UR4, 0x1, URZ ;  /* 0x0000000104057899 */ /* 0x000fe200080006ff */
[----:B0-----:R-:W-:Y:S01]  /*3040*/  IMAD R11, R2, R7, RZ ;  /* 0x00000007020b7224 */ /* 0x001fe200078e02ff */
[----:B------:R-:W0:Y:S01]  /*3050*/  LDC.64 R98, c[0x0][0x390] ;  /* 0x0000e400ff627b82 */ /* 0x000e220000000a00 */
[C---:B------:R-:W-:Y:S01]  /*3060*/  SHF.L.U32 R9, R5.reuse, 0x1, RZ ;  /* 0x0000000105097819 */ /* 0x040fe200000006ff */
[----:B------:R-:W-:Y:S01]  /*3070*/  IMAD.HI R8, R5, 0x2, RZ ;  /* 0x0000000205087827 */ /* 0x000fe200078e02ff */
[----:B------:R-:W-:-:S02]  /*3080*/  CS2R R114, SRZ ;  /* 0x0000000000727805 */ /* 0x000fc4000001ff00 */
[----:B------:R-:W-:Y:S02]  /*3090*/  CS2R R108, SRZ ;  /* 0x00000000006c7805 */ /* 0x000fe4000001ff00 */
[----:B------:R-:W-:Y:S01]  /*30a0*/  CS2R R110, SRZ ;  /* 0x00000000006e7805 */ /* 0x000fe2000001ff00 */
[C---:B------:R-:W-:Y:S01]  /*30b0*/  IMAD R13, R7.reuse, 0x4, R11 ;  /* 0x00000004070d7824 */ /* 0x040fe200078e020b */
[----:B------:R-:W-:Y:S01]  /*30c0*/  CS2R R106, SRZ ;  /* 0x00000000006a7805 */ /* 0x000fe2000001ff00 */
[----:B------:R-:W1:Y:S01]  /*30d0*/  LDC.64 R2, c[0x0][0x3c0] ;  /* 0x0000f000ff027b82 */ /* 0x000e620000000a00 */
[----:B--2---:R-:W-:Y:S01]  /*30e0*/  IMAD R4, R4, R93, RZ ;  /* 0x0000005d04047224 */ /* 0x004fe200078e02ff */
[----:B------:R-:W-:Y:S02]  /*30f0*/  CS2R R196, SRZ ;  /* 0x0000000000c47805 */ /* 0x000fe4000001ff00 */
[----:B------:R-:W-:Y:S02]  /*3100*/  LEA R15, R7, R13, 0x2 ;  /* 0x0000000d070f7211 */ /* 0x000fe400078e10ff */
[----:B------:R-:W-:-:S02]  /*3110*/  CS2R R198, SRZ ;  /* 0x0000000000c67805 */ /* 0x000fc4000001ff00 */
[----:B------:R-:W-:Y:S02]  /*3120*/  CS2R R192, SRZ ;  /* 0x0000000000c07805 */ /* 0x000fe4000001ff00 */
[----:B------:R-:W-:Y:S02]  /*3130*/  LEA R0, R93, R4, 0x7 ;  /* 0x000000045d007211 */ /* 0x000fe400078e38ff */
[----:B------:R-:W-:Y:S01]  /*3140*/  CS2R R194, SRZ ;  /* 0x0000000000c27805 */ /* 0x000fe2000001ff00 */
[C---:B------:R-:W-:Y:S01]  /*3150*/  IMAD R17, R7.reuse, 0x4, R15 ;  /* 0x0000000407117824 */ /* 0x040fe200078e020f */
[----:B------:R-:W-:Y:S02]  /*3160*/  CS2R R188, SRZ ;  /* 0x0000000000bc7805 */ /* 0x000fe4000001ff00 */
[----:B------:R-:W-:Y:S02]  /*3170*/  CS2R R190, SRZ ;  /* 0x0000000000be7805 */ /* 0x000fe4000001ff00 */
[----:B------:R-:W-:Y:S01]  /*3180*/  CS2R R184, SRZ ;  /* 0x0000000000b87805 */ /* 0x000fe2000001ff00 */
[----:B------:R-:W-:Y:S01]  /*3190*/  IMAD R19, R7, 0x4, R17 ;  /* 0x0000000407137824 */ /* 0x000fe200078e0211 */
[----:B------:R-:W-:-:S02]  /*31a0*/  CS2R R186, SRZ ;  /* 0x0000000000ba7805 */ /* 0x000fc4000001ff00 */
[----:B------:R-:W-:Y:S02]  /*31b0*/  CS2R R180, SRZ ;  /* 0x0000000000b47805 */ /* 0x000fe4000001ff00 */
[----:B------:R-:W-:Y:S02]  /*31c0*/  CS2R R182, SRZ ;  /* 0x0000000000b67805 */ /* 0x000fe4000001ff00 */
[----:B0-----:R-:W-:Y:S01]  /*31d0*/  IADD3 R6, P4, P5, R9, UR5, R98 ;  /* 0x0000000509067c10 */ /* 0x001fe2000fd9e062 */
[----:B------:R-:W-:Y:S01]  /*31e0*/  UIMAD.WIDE UR4, UR4, 0x2, URZ ;  /* 0x00000002040478a5 */ /* 0x000fe2000f8e02ff */
[----:B------:R-:W-:Y:S02]  /*31f0*/  LEA R21, R7, R19, 0x2 ;  /* 0x0000001307157211 */ /* 0x000fe400078e10ff */
[----:B------:R-:W-:Y:S02]  /*3200*/  CS2R R176, SRZ ;  /* 0x0000000000b07805 */ /* 0x000fe4000001ff00 */
[----:B------:R-:W-:-:S02]  /*3210*/  CS2R R178, SRZ ;  /* 0x0000000000b27805 */ /* 0x000fc4000001ff00 */
[----:B------:R-:W-:Y:S02]  /*3220*/  CS2R R172, SRZ ;  /* 0x0000000000ac7805 */ /* 0x000fe4000001ff00 */
[----:B------:R-:W-:Y:S01]  /*3230*/  CS2R R174, SRZ ;  /* 0x0000000000ae7805 */ /* 0x000fe2000001ff00 */
[C---:B------:R-:W-:Y:S01]  /*3240*/  IMAD R23, R7.reuse, 0x4, R21 ;  /* 0x0000000407177824 */ /* 0x040fe200078e0215 */
[----:B------:R-:W-:Y:S01]  /*3250*/  CS2R R168, SRZ ;  /* 0x0000000000a87805 */ /* 0x000fe2000001ff00 */
[----:B-1----:R-:W-:Y:S01]  /*3260*/  IMAD R2, R2, UR7, RZ ;  /* 0x0000000702027c24 */ /* 0x002fe2000f8e02ff */
[----:B------:R-:W-:Y:S01]  /*3270*/  CS2R R170, SRZ ;  /* 0x0000000000aa7805 */ /* 0x000fe2000001ff00 */
[----:B------:R-:W-:Y:S01]  /*3280*/  IMAD R25, R7, 0x4, R23 ;  /* 0x0000000407197824 */ /* 0x000fe200078e0217 */
[----:B------:R-:W-:Y:S02]  /*3290*/  CS2R R164, SRZ ;  /* 0x0000000000a47805 */ /* 0x000fe4000001ff00 */
[----:B------:R-:W-:-:S02]  /*32a0*/  CS2R R166, SRZ ;  /* 0x0000000000a67805 */ /* 0x000fc4000001ff00 */
[C---:B---3--:R-:W-:Y:S02]  /*32b0*/  LEA R213, P1, R2.reuse, R96, 0x1 ;  /* 0x0000006002d57211 */ /* 0x048fe400078208ff */
[----:B------:R-:W-:Y:S02]  /*32c0*/  CS2R R160, SRZ ;  /* 0x0000000000a07805 */ /* 0x000fe4000001ff00 */
[----:B------:R-:W-:Y:S02]  /*32d0*/  LEA R27, R7, R25, 0x2 ;  /* 0x00000019071b7211 */ /* 0x000fe400078e10ff */
[----:B------:R-:W-:Y:S02]  /*32e0*/  CS2R R162, SRZ ;  /* 0x0000000000a27805 */ /* 0x000fe4000001ff00 */
[----:B------:R-:W-:Y:S01]  /*32f0*/  LEA.HI.X.SX32 R97, R2, R97, 0x1, P1 ;  /* 0x0000006102617211 */ /* 0x000fe200008f0eff */
[----:B------:R-:W-:Y:S01]  /*3300*/  IMAD R2, R93, 0x80, R0 ;  /* 0x000000805d027824 */ /* 0x000fe200078e0200 */
[-C--:B------:R-:W-:Y:S01]  /*3310*/  LEA R218, P1, R4, R213.reuse, 0x1 ;  /* 0x000000d504da7211 */ /* 0x080fe200078208ff */
[----:B------:R-:W-:Y:S01]  /*3320*/  IMAD R29, R7, 0x4, R27 ;  /* 0x00000004071d7824 */ /* 0x000fe200078e021b */
[----:B------:R-:W-:Y:S01]  /*3330*/  LEA R216, P2, R0, R213, 0x1 ;  /* 0x000000d500d87211 */ /* 0x000fe200078408ff */
[----:B------:R-:W-:Y:S01]  /*3340*/  IMAD R5, R93, 0x80, R2 ;  /* 0x000000805d057824 */ /* 0x000fe200078e0202 */
[----:B------:R-:W-:Y:S01]  /*3350*/  LEA.HI.X.SX32 R219, R4, R97, 0x1, P1 ;  /* 0x0000006104db7211 */ /* 0x000fe200008f0eff */
[----:B------:R-:W-:Y:S01]  /*3360*/  IMAD R31, R7, 0x4, R29 ;  /* 0x00000004071f7824 */ /* 0x000fe200078e021d */
[----:B------:R-:W-:-:S02]  /*3370*/  LEA R214, P1, R2, R213, 0x1 ;  /* 0x000000d502d67211 */ /* 0x000fc400078208ff */
[----:B------:R-:W-:Y:S02]  /*3380*/  CS2R R156, SRZ ;  /* 0x00000000009c7805 */ /* 0x000fe4000001ff00 */
[----:B------:R-:W-:Y:S02]  /*3390*/  LEA R212, P3, R5, R213, 0x1 ;  /* 0x000000d505d47211 */ /* 0x000fe400078608ff */
[----:B------:R-:W-:Y:S02]  /*33a0*/  CS2R R158, SRZ ;  /* 0x00000000009e7805 */ /* 0x000fe4000001ff00 */
[----:B------:R-:W-:Y:S02]  /*33b0*/  LEA R33, R7, R31, 0x2 ;  /* 0x0000001f07217211 */ /* 0x000fe400078e10ff */
[----:B------:R-:W-:Y:S02]  /*33c0*/  CS2R R152, SRZ ;  /* 0x0000000000987805 */ /* 0x000fe4000001ff00 */
[----:B------:R-:W-:-:S02]  /*33d0*/  LEA.HI.X.SX32 R217, R0, R97, 0x1, P2 ;  /* 0x0000006100d97211 */ /* 0x000fc400010f0eff */
[----:B------:R-:W-:Y:S02]  /*33e0*/  CS2R R154, SRZ ;  /* 0x00000000009a7805 */ /* 0x000fe4000001ff00 */
[-C--:B------:R-:W-:Y:S01]  /*33f0*/  LEA.HI.X.SX32 R215, R2, R97.reuse, 0x1, P1 ;  /* 0x0000006102d77211 */ /* 0x080fe200008f0eff */
[----:B------:R-:W-:Y:S01]  /*3400*/  IMAD R35, R7, 0x4, R33 ;  /* 0x0000000407237824 */ /* 0x000fe200078e0221 */
[----:B------:R-:W-:Y:S02]  /*3410*/  IADD3.X R0, PT, PT, R8, UR5, R99, P4, P5 ;  /* 0x0000000508007c10 */ /* 0x000fe4000a7ea463 */
[----:B------:R-:W-:Y:S02]  /*3420*/  CS2R R148, SRZ ;  /* 0x0000000000947805 */ /* 0x000fe4000001ff00 */
[----:B------:R-:W-:Y:S01]  /*3430*/  LEA R104, P1, R11, R6, 0x1 ;  /* 0x000000060b687211 */ /* 0x000fe200078208ff */
[----:B------:R-:W-:Y:S01]  /*3440*/  IMAD R37, R7, 0x4, R35 ;  /* 0x0000000407257824 */ /* 0x000fe200078e0223 */
[----:B------:R-:W-:-:S02]  /*3450*/  LEA.HI.X.SX32 R213, R5, R97, 0x1, P3 ;  /* 0x0000006105d57211 */ /* 0x000fc400018f0eff */
[----:B------:R-:W-:Y:S02]  /*3460*/  CS2R R150, SRZ ;  /* 0x0000000000967805 */ /* 0x000fe4000001ff00 */
[-C--:B------:R-:W-:Y:S01]  /*3470*/  LEA R102, P2, R13, R6.reuse, 0x1 ;  /* 0x000000060d667211 */ /* 0x080fe200078408ff */
[----:B------:R-:W-:Y:S01]  /*3480*/  UMOV UR4, URZ ;  /* 0x000000ff00047c82 */ /* 0x000fe20008000000 */
[----:B------:R-:W-:Y:S01]  /*3490*/  LEA R39, R7, R37, 0x2 ;  /* 0x0000002507277211 */ /* 0x000fe200078e10ff */
[----:B------:R-:W0:Y:S01]  /*34a0*/  LDCU UR12, c[0x0][0x3f0] ;  /* 0x00007e00ff0c77ac */ /* 0x000e220008000800 */
[----:B------:R-:W-:Y:S02]  /*34b0*/  LEA R100, P3, R15, R6, 0x1 ;  /* 0x000000060f647211 */ /* 0x000fe400078608ff */
[----:B------:R-:W-:Y:S01]  /*34c0*/  LEA.HI.X.SX32 R105, R11, R0, 0x1, P1 ;  /* 0x000000000b697211 */ /* 0x000fe200008f0eff */
[----:B------:R-:W-:Y:S01]  /*34d0*/  IMAD R41, R7, 0x4, R39 ;  /* 0x0000000407297824 */ /* 0x000fe200078e0227 */
[----:B------:R-:W-:Y:S01]  /*34e0*/  LEA R98, P1, R17, R6, 0x1 ;  /* 0x0000000611627211 */ /* 0x000fe200078208ff */
[----:B------:R-:W1:Y:S01]  /*34f0*/  LDCU UR9, c[0x0][0x3a8] ;  /* 0x00007500ff0977ac */ /* 0x000e620008000800 */
[-C--:B------:R-:W-:Y:S01]  /*3500*/  LEA.HI.X.SX32 R103, R13, R0.reuse, 0x1, P2 ;  /* 0x000000000d677211 */ /* 0x080fe200010f0eff */
[----:B------:R-:W-:Y:S01]  /*3510*/  IMAD R43, R7, 0x4, R41 ;  /* 0x00000004072b7824 */ /* 0x000fe200078e0229 */
[-C--:B------:R-:W-:Y:S01]  /*3520*/  LEA.HI.X.SX32 R101, R15, R0.reuse, 0x1, P3 ;  /* 0x000000000f657211 */ /* 0x080fe200018f0eff */
[----:B------:R2:W-:Y:S01]  /*3530*/  STL.64 [R1+0x418], R104 ;  /* 0x0004186801007387 */ /* 0x0005e20000100a00 */
[----:B------:R-:W-:-:S02]  /*3540*/  LEA.HI.X.SX32 R99, R17, R0, 0x1, P1 ;  /* 0x0000000011637211 */ /* 0x000fc400008f0eff */
[C---:B------:R-:W-:Y:S01]  /*3550*/  LEA R45, R7.reuse, R43, 0x2 ;  /* 0x0000002b072d7211 */ /* 0x040fe200078e10ff */
[----:B------:R3:W-:Y:S04]  /*3560*/  STL.64 [R1+0x410], R102 ;  /* 0x0004106601007387 */ /* 0x0007e80000100a00 */
[C---:B------:R-:W-:Y:S01]  /*3570*/  IMAD R47, R7.reuse, 0x4, R45 ;  /* 0x00000004072f7824 */ /* 0x040fe200078e022d */
[----:B------:R4:W-:Y:S03]  /*3580*/  STL.64 [R1+0x408], R100 ;  /* 0x0004086401007387 */ /* 0x0009e60000100a00 */
[----:B------:R-:W-:Y:S01]  /*3590*/  IMAD R49, R7, 0x4, R47 ;  /* 0x0000000407317824 */ /* 0x000fe200078e022f */
[----:B------:R5:W-:Y:S01]  /*35a0*/  STL.64 [R1+0x400], R98 ;  /* 0x0004006201007387 */ /* 0x000be20000100a00 */
[----:B--2---:R-:W-:-:S02]  /*35b0*/  CS2R R104, SRZ ;  /* 0x0000000000687805 */ /* 0x004fc4000001ff00 */
[----:B---3--:R-:W-:Y:S02]  /*35c0*/  LEA R102, P1, R19, R6, 0x1 ;  /* 0x0000000613667211 */ /* 0x008fe400078208ff */
[----:B------:R-:W-:Y:S02]  /*35d0*/  LEA R51, R7, R49, 0x2 ;  /* 0x0000003107337211 */ /* 0x000fe400078e10ff */
[----:B------:R-:W-:Y:S02]  /*35e0*/  LEA.HI.X.SX32 R103, R19, R0, 0x1, P1 ;  /* 0x0000000013677211 */ /* 0x000fe400008f0eff */
[-C--:B----4-:R-:W-:Y:S01]  /*35f0*/  LEA R100, P2, R21, R6.reuse, 0x1 ;  /* 0x0000000615647211 */ /* 0x090fe200078408ff */
[----:B------:R-:W-:Y:S01]  /*3600*/  IMAD R53, R7, 0x4, R51 ;  /* 0x0000000407357824 */ /* 0x000fe200078e0233 */
[----:B-----5:R-:W-:Y:S01]  /*3610*/  LEA R98, P3, R23, R6, 0x1 ;  /* 0x0000000617627211 */ /* 0x020fe200078608ff */
[----:B------:R2:W-:Y:S02]  /*3620*/  STL.64 [R1+0x3f8], R102 ;  /* 0x0003f86601007387 */ /* 0x0005e40000100a00 */
[----:B------:R-:W-:Y:S01]  /*3630*/  IMAD R55, R7, 0x4, R53 ;  /* 0x0000000407377824 */ /* 0x000fe200078e0235 */
[----:B------:R-:W-:-:S02]  /*3640*/  LEA.HI.X.SX32 R101, R21, R0, 0x1, P2 ;  /* 0x0000000015657211 */ /* 0x000fc400010f0eff */
[----:B------:R-:W-:Y:S02]  /*3650*/  LEA.HI.X.SX32 R99, R23, R0, 0x1, P3 ;  /* 0x0000000017637211 */ /* 0x000fe400018f0eff */
[----:B------:R-:W-:Y:S01]  /*3660*/  LEA R57, R7, R55, 0x2 ;  /* 0x0000003707397211 */ /* 0x000fe200078e10ff */
[----:B------:R3:W-:Y:S01]  /*3670*/  STL.64 [R1+0x3f0], R100 ;  /* 0x0003f06401007387 */ /* 0x0007e20000100a00 */
[----:B------:R-:W-:-:S03]  /*3680*/  LEA R20, P3, R29, R6, 0x1 ;  /* 0x000000061d147211 */ /* 0x000fc600078608ff */
[----:B------:R-:W-:Y:S01]  /*3690*/  IMAD R59, R7, 0x4, R57 ;  /* 0x00000004073b7824 */ /* 0x000fe200078e0239 */
[----:B------:R4:W-:Y:S01]  /*36a0*/  STL.64 [R1+0x3e8], R98 ;  /* 0x0003e86201007387 */ /* 0x0009e20000100a00 */
[----:B------:R-:W-:Y:S02]  /*36b0*/  LEA.HI.X.SX32 R21, R29, R0, 0x1, P3 ;  /* 0x000000001d157211 */ /* 0x000fe400018f0eff */
[----:B--2---:R-:W-:Y:S01]  /*36c0*/  CS2R R102, SRZ ;  /* 0x0000000000667805 */ /* 0x004fe2000001ff00 */
[----:B------:R-:W-:Y:S01]  /*36d0*/  IMAD R61, R7, 0x4, R59 ;  /* 0x00000004073d7824 */ /* 0x000fe200078e023b */
[-C--:B------:R-:W-:Y:S01]  /*36e0*/  LEA R24, P3, R35, R6.reuse, 0x1 ;  /* 0x0000000623187211 */ /* 0x080fe200078608ff */
[----:B------:R-:W-:Y:S01]  /*36f0*/  STL.64 [R1+0x3d0], R20 ;  /* 0x0003d01401007387 */ /* 0x000fe20000100a00 */
[----:B---3--:R-:W-:Y:S02]  /*3700*/  LEA R100, P1, R25, R6, 0x1 ;  /* 0x0000000619647211 */ /* 0x008fe400078208ff */
[----:B------:R-:W-:-:S02]  /*3710*/  LEA R63, R7, R61, 0x2 ;  /* 0x0000003d073f7211 */ /* 0x000fc400078e10ff */
[----:B------:R-:W-:Y:S02]  /*3720*/  LEA.HI.X.SX32 R101, R25, R0, 0x1, P1 ;  /* 0x0000000019657211 */ /* 0x000fe400008f0eff */
[----:B----4-:R-:W-:Y:S01]  /*3730*/  LEA R98, P2, R27, R6, 0x1 ;  /* 0x000000061b627211 */ /* 0x010fe200078408ff */
[----:B------:R-:W-:Y:S01]  /*3740*/  IMAD R65, R7, 0x4, R63 ;  /* 0x0000000407417824 */ /* 0x000fe200078e023f */
[-C--:B------:R-:W-:Y:S01]  /*3750*/  LEA.HI.X.SX32 R25, R35, R0.reuse, 0x1, P3 ;  /* 0x0000000023197211 */ /* 0x080fe200018f0eff */
[----:B------:R2:W-:Y:S01]  /*3760*/  STL.64 [R1+0x3e0], R100 ;  /* 0x0003e06401007387 */ /* 0x0005e20000100a00 */
[----:B------:R-:W-:Y:S01]  /*3770*/  LEA.HI.X.SX32 R99, R27, R0, 0x1, P2 ;  /* 0x000000001b637211 */ /* 0x000fe200010f0eff */
[----:B------:R-:W-:Y:S01]  /*3780*/  IMAD R67, R7, 0x4, R65 ;  /* 0x0000000407437824 */ /* 0x000fe200078e0241 */
[-C--:B------:R-:W-:Y:S02]  /*3790*/  LEA R26, P2, R33, R6.reuse, 0x1 ;  /* 0x00000006211a7211 */ /* 0x080fe400078408ff */
[----:B------:R-:W-:Y:S01]  /*37a0*/  LEA R28, P3, R41, R6, 0x1 ;  /* 0x00000006291c7211 */ /* 0x000fe200078608ff */
[----:B------:R3:W-:Y:S01]  /*37b0*/  STL.64 [R1+0x3d8], R98 ;  /* 0x0003d86201007387 */ /* 0x0007e20000100a00 */
[----:B------:R-:W-:-:S02]  /*37c0*/  LEA R69, R7, R67, 0x2 ;  /* 0x0000004307457211 */ /* 0x000fc400078e10ff */
[-C--:B------:R-:W-:Y:S01]  /*37d0*/  LEA.HI.X.SX32 R27, R33, R0.reuse, 0x1, P2 ;  /* 0x00000000211b7211 */ /* 0x080fe200010f0eff */
[----:B------:R-:W-:Y:S01]  /*37e0*/  STL.64 [R1+0x3b8], R24 ;  /* 0x0003b81801007387 */ /* 0x000fe20000100a00 */
[----:B------:R-:W-:Y:S01]  /*37f0*/  LEA.HI.X.SX32 R29, R41, R0, 0x1, P3 ;  /* 0x00000000291d7211 */ /* 0x000fe200018f0eff */
[----:B------:R-:W-:Y:S01]  /*3800*/  IMAD R71, R7, 0x4, R69 ;  /* 0x0000000407477824 */ /* 0x000fe200078e0245 */
[-C--:B------:R-:W-:Y:S02]  /*3810*/  LEA R30, P2, R39, R6.reuse, 0x1 ;  /* 0x00000006271e7211 */ /* 0x080fe400078408ff */
[----:B--2---:R-:W-:Y:S01]  /*3820*/  CS2R R100, SRZ ;  /* 0x0000000000647805 */ /* 0x004fe2000001ff00 */
[----:B------:R-:W-:Y:S01]  /*3830*/  IMAD R73, R7, 0x4, R71 ;  /* 0x0000000407497824 */ /* 0x000fe200078e0247 */
[----:B---3--:R-:W-:-:S04]  /*3840*/  LEA R98, P1, R31, R6, 0x1 ;  /* 0x000000061f627211 */ /* 0x008fc800078208ff */
[----:B------:R-:W-:Y:S02]  /*3850*/  LEA R75, R7, R73, 0x2 ;  /* 0x00000049074b7211 */ /* 0x000fe400078e10ff */
[----:B------:R-:W-:Y:S02]  /*3860*/  LEA.HI.X.SX32 R99, R31, R0, 0x1, P1 ;  /* 0x000000001f637211 */ /* 0x000fe400008f0eff */
[----:B------:R-:W-:Y:S01]  /*3870*/  LEA R32, P1, R37, R6, 0x1 ;  /* 0x0000000625207211 */ /* 0x000fe200078208ff */
[----:B------:R-:W-:Y:S01]  /*3880*/  IMAD R77, R7, 0x4, R75 ;  /* 0x00000004074d7824 */ /* 0x000fe200078e024b */
[-C--:B------:R-:W-:Y:S01]  /*3890*/  LEA.HI.X.SX32 R31, R39, R0.reuse, 0x1, P2 ;  /* 0x00000000271f7211 */ /* 0x080fe200010f0eff */
[----:B------:R2:W-:Y:S01]  /*38a0*/  STL.64 [R1+0x3c8], R98 ;  /* 0x0003c86201007387 */ /* 0x0005e20000100a00 */
[----:B------:R-:W-:Y:S01]  /*38b0*/  LEA.HI.X.SX32 R33, R37, R0, 0x1, P1 ;  /* 0x0000000025217211 */ /* 0x000fe200008f0eff */
[----:B------:R-:W-:Y:S01]  /*38c0*/  IMAD R79, R7, 0x4, R77 ;  /* 0x00000004074f7824 */ /* 0x000fe200078e024d */
[-C--:B------:R-:W-:Y:S01]  /*38d0*/  LEA R36, P1, R43, R6.reuse, 0x1 ;  /* 0x000000062b247211 */ /* 0x080fe200078208ff */
[----:B------:R-:W-:Y:S01]  /*38e0*/  STL.64 [R1+0x3c0], R26 ;  /* 0x0003c01a01007387 */ /* 0x000fe20000100a00 */
[----:B------:R-:W-:-:S02]  /*38f0*/  LEA R34, P2, R45, R6, 0x1 ;  /* 0x000000062d227211 */ /* 0x000fc400078408ff */
[----:B------:R-:W-:Y:S01]  /*3900*/  LEA R81, R7, R79, 0x2 ;  /* 0x0000004f07517211 */ /* 0x000fe200078e10ff */
[----:B------:R-:W-:Y:S01]  /*3910*/  STL.64 [R1+0x3a0], R28 ;  /* 0x0003a01c01007387 */ /* 0x000fe20000100a00 */
[----:B------:R-:W-:Y:S02]  /*3920*/  LEA.HI.X.SX32 R37, R43, R0, 0x1, P1 ;  /* 0x000000002b257211 */ /* 0x000fe400008f0eff */
[----:B------:R-:W-:Y:S01]  /*3930*/  LEA R40, P1, R49, R6, 0x1 ;  /* 0x0000000631287211 */ /* 0x000fe200078208ff */
[----:B------:R-:W-:Y:S01]  /*3940*/  IMAD R83, R7, 0x4, R81 ;  /* 0x0000000407537824 */ /* 0x000fe200078e0251 */
[----:B------:R3:W-:Y:S01]  /*3950*/  STL.64 [R1+0x3b0], R32 ;  /* 0x0003b02001007387 */ /* 0x0007e20000100a00 */
[-C--:B------:R-:W-:Y:S02]  /*3960*/  LEA.HI.X.SX32 R35, R45, R0.reuse, 0x1, P2 ;  /* 0x000000002d237211 */ /* 0x080fe400010f0eff */
[----:B--2---:R-:W-:Y:S01]  /*3970*/  CS2R R98, SRZ ;  /* 0x0000000000627805 */ /* 0x004fe2000001ff00 */
[----:B------:R-:W-:Y:S01]  /*3980*/  IMAD R85, R7, 0x4, R83 ;  /* 0x0000000407557824 */ /* 0x000fe200078e0253 */
[----:B------:R-:W-:Y:S01]  /*3990*/  STL.64 [R1+0x3a8], R30 ;  /* 0x0003a81e01007387 */ /* 0x000fe20000100a00 */
[----:B------:R-:W-:-:S02]  /*39a0*/  LEA.HI.X.SX32 R41, R49, R0, 0x1, P1 ;  /* 0x0000000031297211 */ /* 0x000fc400008f0eff */
[----:B------:R-:W-:Y:S01]  /*39b0*/  IMAD R87, R7, 0x4, R85 ;  /* 0x0000000407577824 */ /* 0x000fe200078e0255 */
[-C--:B------:R-:W-:Y:S02]  /*39c0*/  LEA R38, P2, R51, R6.reuse, 0x1 ;  /* 0x0000000633267211 */ /* 0x080fe400078408ff */
[-C--:B------:R-:W-:Y:S01]  /*39d0*/  LEA R44, P1, R55, R6.reuse, 0x1 ;  /* 0x00000006372c7211 */ /* 0x080fe200078208ff */
[----:B------:R-:W-:Y:S01]  /*39e0*/  IMAD R9, R7, 0x4, R87 ;  /* 0x0000000407097824 */ /* 0x000fe200078e0257 */
[----:B---3--:R-:W-:Y:S02]  /*39f0*/  LEA R32, P3, R47, R6, 0x1 ;  /* 0x000000062f207211 */ /* 0x008fe400078608ff */
[-C--:B------:R-:W-:Y:S01]  /*3a00*/  LEA.HI.X.SX32 R39, R51, R0.reuse, 0x1, P2 ;  /* 0x0000000033277211 */ /* 0x080fe200010f0eff */
[----:B------:R-:W-:Y:S01]  /*3a10*/  IMAD R89, R7, 0x4, R9 ;  /* 0x0000000407597824 */ /* 0x000fe200078e0209 */
[-C--:B------:R-:W-:Y:S02]  /*3a20*/  LEA.HI.X.SX32 R33, R47, R0.reuse, 0x1, P3 ;  /* 0x000000002f217211 */ /* 0x080fe400018f0eff */
[----:B------:R-:W-:-:S02]  /*3a30*/  LEA.HI.X.SX32 R45, R55, R0, 0x1, P1 ;  /* 0x00000000372d7211 */ /* 0x000fc400008f0eff */
[----:B------:R-:W-:Y:S01]  /*3a40*/  LEA R91, R7, R89, 0x2 ;  /* 0x00000059075b7211 */ /* 0x000fe200078e10ff */
[----:B------:R-:W-:Y:S01]  /*3a50*/  STL.64 [R1+0x388], R32 ;  /* 0x0003882001007387 */ /* 0x000fe20000100a00 */
[-C--:B------:R-:W-:Y:S02]  /*3a60*/  LEA R42, P2, R57, R6.reuse, 0x1 ;  /* 0x00000006392a7211 */ /* 0x080fe400078408ff */
[----:B------:R-:W-:Y:S01]  /*3a70*/  LEA R48, P1, R61, R6, 0x1 ;  /* 0x000000063d307211 */ /* 0x000fe200078208ff */
[----:B------:R-:W-:Y:S01]  /*3a80*/  IMAD R93, R7, 0x4, R91 ;  /* 0x00000004075d7824 */ /* 0x000fe200078e025b */
[----:B------:R2:W-:Y:S01]  /*3a90*/  STL.64 [R1+0x398], R36 ;  /* 0x0003982401007387 */ /* 0x0005e20000100a00 */
[-C--:B------:R-:W-:Y:S02]  /*3aa0*/  LEA.HI.X.SX32 R43, R57, R0.reuse, 0x1, P2 ;  /* 0x00000000392b7211 */ /* 0x080fe400010f0eff */
[----:B------:R-:W-:Y:S01]  /*3ab0*/  LEA.HI.X.SX32 R49, R61, R0, 0x1, P1 ;  /* 0x000000003d317211 */ /* 0x000fe200008f0eff */
[----:B------:R-:W-:Y:S01]  /*3ac0*/  STL.64 [R1+0x390], R34 ;  /* 0x0003902201007387 */ /* 0x000fe20000100a00 */
[----:B------:R-:W-:-:S02]  /*3ad0*/  LEA R95, R7, R93, 0x2 ;  /* 0x0000005d075f7211 */ /* 0x000fc400078e10ff */
[-C--:B------:R-:W-:Y:S02]  /*3ae0*/  LEA R46, P2, R63, R6.reuse, 0x1 ;  /* 0x000000063f2e7211 */ /* 0x080fe400078408ff */
[----:B------:R-:W-:Y:S01]  /*3af0*/  LEA R52, P1, R67, R6, 0x1 ;  /* 0x0000000643347211 */ /* 0x000fe200078208ff */
[----:B------:R-:W-:Y:S01]  /*3b00*/  IMAD R5, R7, 0x4, R95 ;  /* 0x0000000407057824 */ /* 0x000fe200078e025f */
[----:B------:R-:W-:Y:S02]  /*3b10*/  LEA.HI.X.SX32 R47, R63, R0, 0x1, P2 ;  /* 0x000000003f2f7211 */ /* 0x000fe400010f0eff */
[-C--:B--2---:R-:W-:Y:S01]  /*3b20*/  LEA R36, P3, R53, R6.reuse, 0x1 ;  /* 0x0000000635247211 */ /* 0x084fe200078608ff */
[----:B------:R-:W-:Y:S01]  /*3b30*/  IMAD R97, R7, 0x4, R5 ;  /* 0x0000000407617824 */ /* 0x000fe200078e0205 */
[----:B------:R-:W-:Y:S02]  /*3b40*/  LEA R50, P2, R69, R6, 0x1 ;  /* 0x0000000645327211 */ /* 0x000fe400078408ff */
[----:B------:R-:W-:-:S02]  /*3b50*/  LEA.HI.X.SX32 R37, R53, R0, 0x1, P3 ;  /* 0x0000000035257211 */ /* 0x000fc400018f0eff */
[----:B------:R-:W-:Y:S02]  /*3b60*/  LEA R11, R7, R97, 0x2 ;  /* 0x00000061070b7211 */ /* 0x000fe400078e10ff */
[-C--:B------:R-:W-:Y:S01]  /*3b70*/  LEA.HI.X.SX32 R53, R67, R0.reuse, 0x1, P1 ;  /* 0x0000000043357211 */ /* 0x080fe200008f0eff */
[----:B------:R-:W-:Y:S01]  /*3b80*/  STL.64 [R1+0x370], R36 ;  /* 0x0003702401007387 */ /* 0x000fe20000100a00 */
[----:B------:R-:W-:Y:S01]  /*3b90*/  LEA.HI.X.SX32 R51, R69, R0, 0x1, P2 ;  /* 0x0000000045337211 */ /* 0x000fe200010f0eff */
[----:B------:R-:W-:Y:S01]  /*3ba0*/  IMAD R13, R7, 0x4, R11 ;  /* 0x00000004070d7824 */ /* 0x000fe200078e020b */
[-C--:B------:R-:W-:Y:S01]  /*3bb0*/  LEA R56, P1, R73, R6.reuse, 0x1 ;  /* 0x0000000649387211 */ /* 0x080fe200078208ff */
[----:B------:R2:W-:Y:S01]  /*3bc0*/  STL.64 [R1+0x380], R40 ;  /* 0x0003802801007387 */ /* 0x0005e20000100a00 */
[----:B------:R-:W-:Y:S01]  /*3bd0*/  LEA R54, P2, R75, R6, 0x1 ;  /* 0x000000064b367211 */ /* 0x000fe200078408ff */
[----:B------:R-:W-:Y:S01]  /*3be0*/  IMAD R15, R7, 0x4, R13 ;  /* 0x00000004070f7824 */ /* 0x000fe200078e020d */
[-C--:B------:R-:W-:Y:S01]  /*3bf0*/  LEA.HI.X.SX32 R57, R73, R0.reuse, 0x1, P1 ;  /* 0x0000000049397211 */ /* 0x080fe200008f0eff */
[----:B------:R-:W-:Y:S01]  /*3c00*/  STL.64 [R1+0x378], R38 ;  /* 0x0003782601007387 */ /* 0x000fe20000100a00 */
[----:B------:R-:W-:-:S02]  /*3c10*/  LEA.HI.X.SX32 R55, R75, R0, 0x1, P2 ;  /* 0x000000004b377211 */ /* 0x000fc400010f0eff */
[----:B------:R-:W-:Y:S02]  /*3c20*/  CS2R R74, SRZ ;  /* 0x00000000004a7805 */ /* 0x000fe4000001ff00 */
[----:B------:R-:W-:Y:S02]  /*3c30*/  LEA R17, R7, R15, 0x2 ;  /* 0x0000000f07117211 */ /* 0x000fe400078e10ff */
[-C--:B------:R-:W-:Y:S02]  /*3c40*/  LEA R60, P1, R79, R6.reuse, 0x1 ;  /* 0x000000064f3c7211 */ /* 0x080fe400078208ff */
[-C--:B------:R-:W-:Y:S01]  /*3c50*/  LEA R58, P2, R81, R6.reuse, 0x1 ;  /* 0x00000006513a7211 */ /* 0x080fe200078408ff */
[----:B------:R-:W-:Y:S01]  /*3c60*/  IMAD R19, R7, 0x4, R17 ;  /* 0x0000000407137824 */ /* 0x000fe200078e0211 */
[----:B--2---:R-:W-:Y:S02]  /*3c70*/  LEA R40, P3, R59, R6, 0x1 ;  /* 0x000000063b287211 */ /* 0x004fe400078608ff */
[-C--:B------:R-:W-:Y:S01]  /*3c80*/  LEA.HI.X.SX32 R61, R79, R0.reuse, 0x1, P1 ;  /* 0x000000004f3d7211 */ /* 0x080fe200008f0eff */
[----:B------:R-:W-:Y:S01]  /*3c90*/  IMAD R21, R7, 0x4, R19 ;  /* 0x0000000407157824 */ /* 0x000fe200078e0213 */
[----:B------:R-:W-:-:S02]  /*3ca0*/  LEA.HI.X.SX32 R41, R59, R0, 0x1, P3 ;  /* 0x000000003b297211 */ /* 0x000fc400018f0eff */
[----:B------:R-:W-:Y:S02]  /*3cb0*/  CS2R R78, SRZ ;  /* 0x00000000004e7805 */ /* 0x000fe4000001ff00 */
[----:B------:R-:W-:Y:S02]  /*3cc0*/  LEA.HI.X.SX32 R59, R81, R0, 0x1, P2 ;  /* 0x00000000513b7211 */ /* 0x000fe400010f0eff */
[----:B------:R-:W-:Y:S02]  /*3cd0*/  CS2R R80, SRZ ;  /* 0x0000000000507805 */ /* 0x000fe4000001ff00 */
[----:B------:R-:W-:Y:S01]  /*3ce0*/  LEA R23, R7, R21, 0x2 ;  /* 0x0000001507177211 */ /* 0x000fe200078e10ff */
[----:B------:R-:W-:Y:S01]  /*3cf0*/  STL.64 [R1+0x358], R40 ;  /* 0x0003582801007387 */ /* 0x000fe20000100a00 */
[-C--:B------:R-:W-:Y:S02]  /*3d00*/  LEA R64, P1, R85, R6.reuse, 0x1 ;  /* 0x0000000655407211 */ /* 0x080fe400078208ff */
[----:B------:R-:W-:Y:S01]  /*3d10*/  LEA R62, P2, R87, R6, 0x1 ;  /* 0x00000006573e7211 */ /* 0x000fe200078408ff */
[----:B------:R-:W-:Y:S01]  /*3d20*/  IMAD R25, R7, 0x4, R23 ;  /* 0x0000000407197824 */ /* 0x000fe200078e0217 */
[----:B------:R2:W-:Y:S02]  /*3d30*/  STL.64 [R1+0x368], R44 ;  /* 0x0003682c01007387 */ /* 0x0005e40000100a00 */
[----:B------:R-:W-:Y:S01]  /*3d40*/  LEA.HI.X.SX32 R63, R87, R0, 0x1, P2 ;  /* 0x00000000573f7211 */ /* 0x000fe200010f0eff */
[----:B------:R-:W-:Y:S01]  /*3d50*/  IMAD R27, R7, 0x4, R25 ;  /* 0x00000004071b7824 */ /* 0x000fe200078e0219 */
[----:B------:R-:W-:Y:S01]  /*3d60*/  STL.64 [R1+0x360], R42 ;  /* 0x0003602a01007387 */ /* 0x000fe20000100a00 */
[----:B------:R-:W-:-:S03]  /*3d70*/  CS2R R86, SRZ ;  /* 0x0000000000567805 */ /* 0x000fc6000001ff00 */
[----:B------:R-:W-:Y:S02]  /*3d80*/  LEA R29, R7, R27, 0x2 ;  /* 0x0000001b071d7211 */ /* 0x000fe400078e10ff */
[----:B--2---:R-:W-:-:S03]  /*3d90*/  LEA R44, P3, R65, R6, 0x1 ;  /* 0x00000006412c7211 */ /* 0x004fc600078608ff */
[----:B------:R-:W-:Y:S01]  /*3da0*/  IMAD R31, R7, 0x4, R29 ;  /* 0x00000004071f7824 */ /* 0x000fe200078e021d */
[----:B------:R-:W-:-:S03]  /*3db0*/  LEA.HI.X.SX32 R45, R65, R0, 0x1, P3 ;  /* 0x00000000412d7211 */ /* 0x000fc600018f0eff */
[----:B------:R-:W-:Y:S01]  /*3dc0*/  IMAD R33, R7, 0x4, R31 ;  /* 0x0000000407217824 */ /* 0x000fe200078e021f */
[----:B------:R-:W-:Y:S02]  /*3dd0*/  LEA.HI.X.SX32 R65, R85, R0, 0x1, P1 ;  /* 0x0000000055417211 */ /* 0x000fe400008f0eff */
[----:B------:R-:W-:Y:S02]  /*3de0*/  CS2R R84, SRZ ;  /* 0x0000000000547805 */ /* 0x000fe4000001ff00 */
[----:B------:R-:W-:Y:S01]  /*3df0*/  LEA R66, P1, R89, R6, 0x1 ;  /* 0x0000000659427211 */ /* 0x000fe200078208ff */
[----:B------:R-:W-:Y:S01]  /*3e00*/  STL.64 [R1+0x340], R44 ;  /* 0x0003402c01007387 */ /* 0x000fe20000100a00 */
[----:B------:R-:W-:Y:S02]  /*3e10*/  LEA R35, R7, R33, 0x2 ;  /* 0x0000002107237211 */ /* 0x000fe400078e10ff */
[----:B------:R-:W-:Y:S01]  /*3e20*/  LEA.HI.X.SX32 R67, R89, R0, 0x1, P1 ;  /* 0x0000000059437211 */ /* 0x000fe200008f0eff */
[----:B------:R2:W-:Y:S01]  /*3e30*/  STL.64 [R1+0x350], R48 ;  /* 0x0003503001007387 */ /* 0x0005e20000100a00 */
[----:B------:R-:W-:Y:S01]  /*3e40*/  LEA R70, P1, R95, R6, 0x1 ;  /* 0x000000065f467211 */ /* 0x000fe200078208ff */
[C---:B------:R-:W-:Y:S01]  /*3e50*/  IMAD R37, R7.reuse, 0x4, R35 ;  /* 0x0000000407257824 */ /* 0x040fe200078e0223 */
[----:B------:R-:W-:Y:S01]  /*3e60*/  CS2R R88, SRZ ;  /* 0x0000000000587805 */ /* 0x000fe2000001ff00 */
[----:B------:R3:W-:Y:S02]  /*3e70*/  STL.64 [R1+0x348], R46 ;  /* 0x0003482e01007387 */ /* 0x0007e40000100a00 */
[----:B------:R-:W-:-:S05]  /*3e80*/  IMAD R39, R7, 0x4, R37 ;  /* 0x0000000407277824 */ /* 0x000fca00078e0225 */
[----:B------:R-:W-:Y:S02]  /*3e90*/  LEA R41, R7, R39, 0x2 ;  /* 0x0000002707297211 */ /* 0x000fe400078e10ff */
[----:B--2---:R-:W-:-:S03]  /*3ea0*/  LEA R48, P3, R71, R6, 0x1 ;  /* 0x0000000647307211 */ /* 0x004fc600078608ff */
[----:B------:R-:W-:Y:S01]  /*3eb0*/  IMAD R43, R7, 0x4, R41 ;  /* 0x00000004072b7824 */ /* 0x000fe200078e0229 */
[-C--:B------:R-:W-:Y:S02]  /*3ec0*/  LEA.HI.X.SX32 R49, R71, R0.reuse, 0x1, P3 ;  /* 0x0000000047317211 */ /* 0x080fe400018f0eff */
[----:B------:R-:W-:Y:S01]  /*3ed0*/  LEA.HI.X.SX32 R71, R95, R0, 0x1, P1 ;  /* 0x000000005f477211 */ /* 0x000fe200008f0eff */
[----:B------:R-:W-:Y:S01]  /*3ee0*/  IMAD R45, R7, 0x4, R43 ;  /* 0x00000004072d7824 */ /* 0x000fe200078e022b */
[----:B------:R-:W-:Y:S01]  /*3ef0*/  LEA R72, P1, R11, R6, 0x1 ;  /* 0x000000060b487211 */ /* 0x000fe200078208ff */
[----:B------:R2:W-:Y:S01]  /*3f00*/  STL.64 [R1+0x328], R48 ;  /* 0x0003283001007387 */ /* 0x0005e20000100a00 */
[----:B------:R-:W-:Y:S02]  /*3f10*/  CS2R R94, SRZ ;  /* 0x00000000005e7805 */ /* 0x000fe4000001ff00 */
[----:B---3--:R-:W-:Y:S01]  /*3f20*/  LEA R47, R7, R45, 0x2 ;  /* 0x0000002d072f7211 */ /* 0x008fe200078e10ff */
[----:B------:R3:W-:Y:S01]  /*3f30*/  STL.64 [R1+0x338], R52 ;  /* 0x0003383401007387 */ /* 0x0007e20000100a00 */
[----:B------:R-:W-:-:S03]  /*3f40*/  LEA.HI.X.SX32 R73, R11, R0, 0x1, P1 ;  /* 0x000000000b497211 */ /* 0x000fc600008f0eff */
[----:B------:R4:W-:Y:S01]  /*3f50*/  STL.64 [R1+0x330], R50 ;  /* 0x0003303201007387 */ /* 0x0009e20000100a00 */
[----:B--2---:R-:W-:Y:S01]  /*3f60*/  IMAD R49, R7, 0x4, R47 ;  /* 0x0000000407317824 */ /* 0x004fe200078e022f */
[----:B---3--:R-:W-:-:S04]  /*3f70*/  LEA R52, P3, R77, R6, 0x1 ;  /* 0x000000064d347211 */ /* 0x008fc800078608ff */
[----:B------:R-:W-:Y:S01]  /*3f80*/  LEA.HI.X.SX32 R53, R77, R0, 0x1, P3 ;  /* 0x000000004d357211 */ /* 0x000fe200018f0eff */
[----:B----4-:R-:W-:Y:S01]  /*3f90*/  IMAD R51, R7, 0x4, R49 ;  /* 0x0000000407337824 */ /* 0x010fe200078e0231 */
[----:B------:R-:W-:-:S03]  /*3fa0*/  CS2R R76, SRZ ;  /* 0x00000000004c7805 */ /* 0x000fc6000001ff00 */
[----:B------:R2:W-:Y:S04]  /*3fb0*/  STL.64 [R1+0x310], R52 ;  /* 0x0003103401007387 */ /* 0x0005e80000100a00 */
[----:B------:R3:W-:Y:S04]  /*3fc0*/  STL.64 [R1+0x320], R56 ;  /* 0x0003203801007387 */ /* 0x0007e80000100a00 */
[----:B------:R4:W-:Y:S01]  /*3fd0*/  STL.64 [R1+0x318], R54 ;  /* 0x0003183601007387 */ /* 0x0009e20000100a00 */
[----:B--2---:R-:W-:Y:S02]  /*3fe0*/  LEA R53, R7, R51, 0x2 ;  /* 0x0000003307357211 */ /* 0x004fe400078e10ff */
[----:B---3--:R-:W-:-:S04]  /*3ff0*/  LEA R56, P3, R83, R6, 0x1 ;  /* 0x0000000653387211 */ /* 0x008fc800078608ff */
[----:B------:R-:W-:Y:S01]  /*4000*/  LEA.HI.X.SX32 R57, R83, R0, 0x1, P3 ;  /* 0x0000000053397211 */ /* 0x000fe200018f0eff */
[----:B----4-:R-:W-:Y:S01]  /*4010*/  IMAD R55, R7, 0x4, R53 ;  /* 0x0000000407377824 */ /* 0x010fe200078e0235 */
[----:B------:R-:W-:-:S03]  /*4020*/  CS2R R82, SRZ ;  /* 0x0000000000527805 */ /* 0x000fc6000001ff00 */
[----:B------:R2:W-:Y:S04]  /*4030*/  STL.64 [R1+0x2f8], R56 ;  /* 0x0002f83801007387 */ /* 0x0005e80000100a00 */
[----:B------:R3:W-:Y:S04]  /*4040*/  STL.64 [R1+0x308], R60 ;  /* 0x0003083c01007387 */ /* 0x0007e80000100a00 */
[----:B------:R4:W-:Y:S01]  /*4050*/  STL.64 [R1+0x300], R58 ;  /* 0x0003003a01007387 */ /* 0x0009e20000100a00 */
[----:B--2---:R-:W-:-:S03]  /*4060*/  IMAD R57, R7, 0x4, R55 ;  /* 0x0000000407397824 */ /* 0x004fc600078e0237 */
[----:B------:R2:W-:Y:S01]  /*4070*/  STL.64 [R1+0x2f0], R64 ;  /* 0x0002f04001007387 */ /* 0x0005e20000100a00 */
[----:B---3--:R-:W-:-:S03]  /*4080*/  LEA R60, P3, R9, R6, 0x1 ;  /* 0x00000006093c7211 */ /* 0x008fc600078608ff */
[----:B------:R3:W-:Y:S01]  /*4090*/  STL.64 [R1+0x2e8], R62 ;  /* 0x0002e83e01007387 */ /* 0x0007e20000100a00 */
[----:B----4-:R-:W-:Y:S02]  /*40a0*/  LEA R59, R7, R57, 0x2 ;  /* 0x00000039073b7211 */ /* 0x010fe400078e10ff */
[----:B------:R-:W-:-:S03]  /*40b0*/  LEA.HI.X.SX32 R61, R9, R0, 0x1, P3 ;  /* 0x00000000093d7211 */ /* 0x000fc600018f0eff */
[----:B------:R-:W-:Y:S01]  /*40c0*/  IMAD R9, R7, 0x4, R59 ;  /* 0x0000000407097824 */ /* 0x000fe200078e023b */
[-C--:B--2---:R-:W-:Y:S01]  /*40d0*/  LEA R64, P2, R91, R6.reuse, 0x1 ;  /* 0x000000065b407211 */ /* 0x084fe200078408ff */
[----:B------:R2:W-:Y:S01]  /*40e0*/  STL.64 [R1+0x2e0], R60 ;  /* 0x0002e03c01007387 */ /* 0x0005e20000100a00 */
[----:B---3--:R-:W-:Y:S02]  /*40f0*/  LEA R62, P3, R93, R6, 0x1 ;  /* 0x000000065d3e7211 */ /* 0x008fe400078608ff */
[-C--:B------:R-:W-:Y:S02]  /*4100*/  LEA.HI.X.SX32 R65, R91, R0.reuse, 0x1, P2 ;  /* 0x000000005b417211 */ /* 0x080fe400010f0eff */
[----:B------:R-:W-:Y:S02]  /*4110*/  CS2R R90, SRZ ;  /* 0x00000000005a7805 */ /* 0x000fe4000001ff00 */
[----:B------:R-:W-:Y:S02]  /*4120*/  LEA.HI.X.SX32 R63, R93, R0, 0x1, P3 ;  /* 0x000000005d3f7211 */ /* 0x000fe400018f0eff */
[----:B------:R-:W-:-:S02]  /*4130*/  CS2R R92, SRZ ;  /* 0x00000000005c7805 */ /* 0x000fc4000001ff00 */
[----:B------:R-:W-:Y:S01]  /*4140*/  LEA R68, P2, R5, R6, 0x1 ;  /* 0x0000000605447211 */ /* 0x000fe200078408ff */
[----:B------:R3:W-:Y:S01]  /*4150*/  STL.64 [R1+0x2c8], R62 ;  /* 0x0002c83e01007387 */ /* 0x0007e20000100a00 */
[----:B--2---:R-:W-:Y:S02]  /*4160*/  IMAD R61, R7, 0x4, R9 ;  /* 0x00000004073d7824 */ /* 0x004fe400078e0209 */
[----:B------:R-:W-:Y:S01]  /*4170*/  LEA.HI.X.SX32 R69, R5, R0, 0x1, P2 ;  /* 0x0000000005457211 */ /* 0x000fe200010f0eff */
[----:B------:R2:W-:Y:S04]  /*4180*/  STL.64 [R1+0x2d8], R66 ;  /* 0x0002d84201007387 */ /* 0x0005e80000100a00 */
[----:B------:R4:W-:Y:S01]  /*4190*/  STL.64 [R1+0x2d0], R64 ;  /* 0x0002d04001007387 */ /* 0x0009e20000100a00 */
[----:B---3--:R-:W-:-:S03]  /*41a0*/  LEA R63, R7, R61, 0x2 ;  /* 0x0000003d073f7211 */ /* 0x008fc600078e10ff */
[----:B------:R3:W-:Y:S01]  /*41b0*/  STL.64 [R1+0x2c0], R70 ;  /* 0x0002c04601007387 */ /* 0x0007e20000100a00 */
[----:B--2---:R-:W-:-:S03]  /*41c0*/  LEA R66, P3, R97, R6, 0x1 ;  /* 0x0000000661427211 */ /* 0x004fc600078608ff */
[----:B------:R2:W-:Y:S01]  /*41d0*/  STL.64 [R1+0x2b8], R68 ;  /* 0x0002b84401007387 */ /* 0x0005e20000100a00 */
[----:B----4-:R-:W-:Y:S01]  /*41e0*/  IMAD R65, R7, 0x4, R63 ;  /* 0x0000000407417824 */ /* 0x010fe200078e023f */
[----:B------:R-:W-:Y:S02]  /*41f0*/  LEA.HI.X.SX32 R67, R97, R0, 0x1, P3 ;  /* 0x0000000061437211 */ /* 0x000fe400018f0eff */
[----:B------:R-:W-:Y:S01]  /*4200*/  CS2R R96, SRZ ;  /* 0x0000000000607805 */ /* 0x000fe2000001ff00 */
[----:B------:R-:W-:Y:S01]  /*4210*/  IMAD R5, R7, 0x4, R65 ;  /* 0x0000000407057824 */ /* 0x000fe200078e0241 */
[-C--:B---3--:R-:W-:Y:S01]  /*4220*/  LEA R70, P2, R13, R6.reuse, 0x1 ;  /* 0x000000060d467211 */ /* 0x088fe200078408ff */
[----:B------:R3:W-:Y:S01]  /*4230*/  STL.64 [R1+0x2b0], R66 ;  /* 0x0002b04201007387 */ /* 0x0007e20000100a00 */
[----:B--2---:R-:W-:-:S03]  /*4240*/  LEA R68, P3, R15, R6, 0x1 ;  /* 0x000000060f447211 */ /* 0x004fc600078608ff */
[----:B------:R2:W-:Y:S01]  /*4250*/  STL.64 [R1+0x2a8], R72 ;  /* 0x0002a84801007387 */ /* 0x0005e20000100a00 */
[-C--:B------:R-:W-:Y:S02]  /*4260*/  LEA.HI.X.SX32 R71, R13, R0.reuse, 0x1, P2 ;  /* 0x000000000d477211 */ /* 0x080fe400010f0eff */
[----:B------:R-:W-:-:S03]  /*4270*/  LEA.HI.X.SX32 R69, R15, R0, 0x1, P3 ;  /* 0x000000000f457211 */ /* 0x000fc600018f0eff */
[----:B------:R4:W-:Y:S01]  /*4280*/  STL.64 [R1+0x2a0], R70 ;  /* 0x0002a04601007387 */ /* 0x0009e20000100a00 */
[----:B---3--:R-:W-:-:S03]  /*4290*/  LEA R67, R7, R5, 0x2 ;  /* 0x0000000507437211 */ /* 0x008fc600078e10ff */
[----:B------:R3:W-:Y:S01]  /*42a0*/  STL.64 [R1+0x298], R68 ;  /* 0x0002984401007387 */ /* 0x0007e20000100a00 */
[----:B--2---:R-:W-:Y:S01]  /*42b0*/  LEA R72, P1, R17, R6, 0x1 ;  /* 0x0000000611487211 */ /* 0x004fe200078208ff */
[----:B------:R-:W-:-:S03]  /*42c0*/  IMAD R11, R7, 0x4, R67 ;  /* 0x00000004070b7824 */ /* 0x000fc600078e0243 */
[----:B------:R-:W-:Y:S01]  /*42d0*/  LEA.HI.X.SX32 R73, R17, R0, 0x1, P1 ;  /* 0x0000000011497211 */ /* 0x000fe200008f0eff */
[----:B------:R-:W-:Y:S01]  /*42e0*/  IMAD R13, R7, 0x4, R11 ;  /* 0x00000004070d7824 */ /* 0x000fe200078e020b */
[----:B----4-:R-:W-:-:S03]  /*42f0*/  LEA R70, P2, R19, R6, 0x1 ;  /* 0x0000000613467211 */ /* 0x010fc600078408ff */
[----:B------:R2:W-:Y:S01]  /*4300*/  STL.64 [R1+0x290], R72 ;  /* 0x0002904801007387 */ /* 0x0005e20000100a00 */
[----:B---3--:R-:W-:Y:S02]  /*4310*/  LEA R68, P3, R21, R6, 0x1 ;  /* 0x0000000615447211 */ /* 0x008fe400078608ff */
[-C--:B------:R-:W-:Y:S02]  /*4320*/  LEA.HI.X.SX32 R71, R19, R0.reuse, 0x1, P2 ;  /* 0x0000000013477211 */ /* 0x080fe400010f0eff */
[----:B------:R-:W-:Y:S02]  /*4330*/  LEA.HI.X.SX32 R69, R21, R0, 0x1, P3 ;  /* 0x0000000015457211 */ /* 0x000fe400018f0eff */
[----:B------:R-:W-:Y:S01]  /*4340*/  LEA R18, P3, R27, R6, 0x1 ;  /* 0x000000061b127211 */ /* 0x000fe200078608ff */
[----:B------:R3:W-:Y:S01]  /*4350*/  STL.64 [R1+0x288], R70 ;  /* 0x0002884601007387 */ /* 0x0007e20000100a00 */
[----:B------:R-:W-:Y:S02]  /*4360*/  LEA R15, R7, R13, 0x2 ;  /* 0x0000000d070f7211 */ /* 0x000fe400078e10ff */
[----:B------:R-:W-:Y:S01]  /*4370*/  LEA.HI.X.SX32 R19, R27, R0, 0x1, P3 ;  /* 0x000000001b137211 */ /* 0x000fe200018f0eff */
[----:B------:R4:W-:Y:S01]  /*4380*/  STL.64 [R1+0x280], R68 ;  /* 0x0002804401007387 */ /* 0x0009e20000100a00 */
[-C--:B------:R-:W-:Y:S01]  /*4390*/  LEA R22, P3, R33, R6.reuse, 0x1 ;  /* 0x0000000621167211 */ /* 0x080fe200078608ff */
[----:B------:R-:W-:Y:S01]  /*43a0*/  IMAD R17, R7, 0x4, R15 ;  /* 0x0000000407117824 */ /* 0x000fe200078e020f */
[----:B--2---:R-:W-:Y:S01]  /*43b0*/  CS2R R72, SRZ ;  /* 0x0000000000487805 */ /* 0x004fe2000001ff00 */
[----:B------:R2:W-:Y:S01]  /*43c0*/  STL.64 [R1+0x268], R18 ;  /* 0x0002681201007387 */ /* 0x0005e20000100a00 */
[----:B---3--:R-:W-:-:S02]  /*43d0*/  LEA R70, P1, R23, R6, 0x1 ;  /* 0x0000000617467211 */ /* 0x008fc400078208ff */
[----:B----4-:R-:W-:Y:S02]  /*43e0*/  LEA R68, P2, R25, R6, 0x1 ;  /* 0x0000000619447211 */ /* 0x010fe400078408ff */
[-C--:B------:R-:W-:Y:S02]  /*43f0*/  LEA.HI.X.SX32 R71, R23, R0.reuse, 0x1, P1 ;  /* 0x0000000017477211 */ /* 0x080fe400008f0eff */
[----:B------:R-:W-:Y:S01]  /*4400*/  LEA.HI.X.SX32 R69, R25, R0, 0x1, P2 ;  /* 0x0000000019457211 */ /* 0x000fe200010f0eff */
[----:B--2---:R-:W-:Y:S01]  /*4410*/  IMAD R19, R7, 0x4, R17 ;  /* 0x0000000407137824 */ /* 0x004fe200078e0211 */
[----:B------:R-:W-:Y:S01]  /*4420*/  LEA R24, P2, R31, R6, 0x1 ;  /* 0x000000061f187211 */ /* 0x000fe200078408ff */
[----:B------:R2:W-:Y:S01]  /*4430*/  STL.64 [R1+0x278], R70 ;  /* 0x0002784601007387 */ /* 0x0005e20000100a00 */
[----:B------:R-:W-:Y:S02]  /*4440*/  LEA.HI.X.SX32 R23, R33, R0, 0x1, P3 ;  /* 0x0000000021177211 */ /* 0x000fe400018f0eff */
[----:B------:R-:W-:Y:S01]  /*4450*/  LEA R26, P3, R39, R6, 0x1 ;  /* 0x00000006271a7211 */ /* 0x000fe200078608ff */
[----:B------:R3:W-:Y:S01]  /*4460*/  STL.64 [R1+0x270], R68 ;  /* 0x0002704401007387 */ /* 0x0007e20000100a00 */
[----:B------:R-:W-:-:S02]  /*4470*/  LEA R21, R7, R19, 0x2 ;  /* 0x0000001307157211 */ /* 0x000fc400078e10ff */
[-C--:B------:R-:W-:Y:S01]  /*4480*/  LEA.HI.X.SX32 R25, R31, R0.reuse, 0x1, P2 ;  /* 0x000000001f197211 */ /* 0x080fe200010f0eff */
[----:B------:R4:W-:Y:S01]  /*4490*/  STL.64 [R1+0x250], R22 ;  /* 0x0002501601007387 */ /* 0x0009e20000100a00 */
[----:B------:R-:W-:Y:S02]  /*44a0*/  LEA.HI.X.SX32 R27, R39, R0, 0x1, P3 ;  /* 0x00000000271b7211 */ /* 0x000fe400018f0eff */
[-C--:B------:R-:W-:Y:S02]  /*44b0*/  LEA R28, P2, R37, R6.reuse, 0x1 ;  /* 0x00000006251c7211 */ /* 0x080fe400078408ff */
[----:B--2---:R-:W-:Y:S02]  /*44c0*/  CS2R R70, SRZ ;  /* 0x0000000000467805 */ /* 0x004fe4000001ff00 */
[----:B---3--:R-:W-:-:S04]  /*44d0*/  LEA R68, P1, R29, R6, 0x1 ;  /* 0x000000061d447211 */ /* 0x008fc800078208ff */
[----:B------:R-:W-:Y:S01]  /*44e0*/  LEA.HI.X.SX32 R69, R29, R0, 0x1, P1 ;  /* 0x000000001d457211 */ /* 0x000fe200008f0eff */
[----:B----4-:R-:W-:Y:S01]  /*44f0*/  IMAD R23, R7, 0x4, R21 ;  /* 0x0000000407177824 */ /* 0x010fe200078e0215 */
[----:B------:R-:W-:Y:S02]  /*4500*/  LEA R30, P1, R35, R6, 0x1 ;  /* 0x00000006231e7211 */ /* 0x000fe400078208ff */
[-C--:B------:R-:W-:Y:S01]  /*4510*/  LEA.HI.X.SX32 R29, R37, R0.reuse, 0x1, P2 ;  /* 0x00000000251d7211 */ /* 0x080fe200010f0eff */
[----:B------:R2:W-:Y:S01]  /*4520*/  STL.64 [R1+0x260], R68 ;  /* 0x0002604401007387 */ /* 0x0005e20000100a00 */
[----:B------:R-:W-:Y:S02]  /*4530*/  LEA.HI.X.SX32 R31, R35, R0, 0x1, P1 ;  /* 0x00000000231f7211 */ /* 0x000fe400008f0eff */
[-C--:B------:R-:W-:Y:S01]  /*4540*/  LEA R34, P1, R41, R6.reuse, 0x1 ;  /* 0x0000000629227211 */ /* 0x080fe200078208ff */
[----:B------:R3:W-:Y:S01]  /*4550*/  STL.64 [R1+0x258], R24 ;  /* 0x0002581801007387 */ /* 0x0007e20000100a00 */
[----:B------:R-:W-:-:S02]  /*4560*/  LEA R32, P2, R43, R6, 0x1 ;  /* 0x000000062b207211 */ /* 0x000fc400078408ff */
[----:B------:R-:W-:Y:S01]  /*4570*/  LEA.HI.X.SX32 R35, R41, R0, 0x1, P1 ;  /* 0x0000000029237211 */ /* 0x000fe200008f0eff */
[----:B------:R4:W-:Y:S01]  /*4580*/  STL.64 [R1+0x238], R26 ;  /* 0x0002381a01007387 */ /* 0x0009e20000100a00 */
[----:B------:R-:W-:Y:S02]  /*4590*/  LEA R38, P1, R47, R6, 0x1 ;  /* 0x000000062f267211 */ /* 0x000fe400078208ff */
[-C--:B------:R-:W-:Y:S01]  /*45a0*/  LEA.HI.X.SX32 R33, R43, R0.reuse, 0x1, P2 ;  /* 0x000000002b217211 */ /* 0x080fe200010f0eff */
[----:B------:R5:W-:Y:S01]  /*45b0*/  STL.64 [R1+0x248], R30 ;  /* 0x0002481e01007387 */ /* 0x000be20000100a00 */
[----:B------:R-:W-:Y:S02]  /*45c0*/  LEA.HI.X.SX32 R39, R47, R0, 0x1, P1 ;  /* 0x000000002f277211 */ /* 0x000fe400008f0eff */
[----:B--2---:R-:W-:Y:S02]  /*45d0*/  CS2R R68, SRZ ;  /* 0x0000000000447805 */ /* 0x004fe4000001ff00 */
[-C--:B------:R-:W-:Y:S01]  /*45e0*/  LEA R36, P2, R49, R6.reuse, 0x1 ;  /* 0x0000000631247211 */ /* 0x080fe200078408ff */
[----:B---3--:R-:W-:Y:S01]  /*45f0*/  IMAD R25, R7, 0x4, R23 ;  /* 0x0000000407197824 */ /* 0x008fe200078e0217 */
[----:B------:R2:W-:Y:S01]  /*4600*/  STL.64 [R1+0x240], R28 ;  /* 0x0002401c01007387 */ /* 0x0005e20000100a00 */
[----:B------:R-:W-:-:S02]  /*4610*/  LEA R42, P1, R53, R6, 0x1 ;  /* 0x00000006352a7211 */ /* 0x000fc400078208ff */
[----:B------:R-:W-:Y:S02]  /*4620*/  LEA.HI.X.SX32 R37, R49, R0, 0x1, P2 ;  /* 0x0000000031257211 */ /* 0x000fe400010f0eff */
[----:B----4-:R-:W-:Y:S02]  /*4630*/  LEA R27, R7, R25, 0x2 ;  /* 0x00000019071b7211 */ /* 0x010fe400078e10ff */
[-C--:B-----5:R-:W-:Y:S02]  /*4640*/  LEA R30, P3, R45, R6.reuse, 0x1 ;  /* 0x000000062d1e7211 */ /* 0x0a0fe400078608ff */
[----:B------:R-:W-:Y:S02]  /*4650*/  LEA R40, P2, R55, R6, 0x1 ;  /* 0x0000000637287211 */ /* 0x000fe400078408ff */
[-C--:B------:R-:W-:Y:S01]  /*4660*/  LEA.HI.X.SX32 R31, R45, R0.reuse, 0x1, P3 ;  /* 0x000000002d1f7211 */ /* 0x080fe200018f0eff */
[----:B--2---:R-:W-:Y:S01]  /*4670*/  IMAD R29, R7, 0x4, R27 ;  /* 0x00000004071d7824 */ /* 0x004fe200078e021b */
[----:B------:R-:W-:-:S02]  /*4680*/  LEA.HI.X.SX32 R43, R53, R0, 0x1, P1 ;  /* 0x00000000352b7211 */ /* 0x000fc400008f0eff */
[----:B------:R-:W-:Y:S01]  /*4690*/  LEA.HI.X.SX32 R41, R55, R0, 0x1, P2 ;  /* 0x0000000037297211 */ /* 0x000fe200010f0eff */
[----:B------:R2:W-:Y:S01]  /*46a0*/  STL.64 [R1+0x220], R30 ;  /* 0x0002201e01007387 */ /* 0x0005e20000100a00 */
[-C--:B------:R-:W-:Y:S02]  /*46b0*/  LEA R46, P1, R59, R6.reuse, 0x1 ;  /* 0x000000063b2e7211 */ /* 0x080fe400078208ff */
[----:B------:R-:W-:Y:S01]  /*46c0*/  LEA R44, P2, R9, R6, 0x1 ;  /* 0x00000006092c7211 */ /* 0x000fe200078408ff */
[----:B------:R3:W-:Y:S01]  /*46d0*/  STL.64 [R1+0x230], R34 ;  /* 0x0002302201007387 */ /* 0x0007e20000100a00 */
[-C--:B------:R-:W-:Y:S02]  /*46e0*/  LEA.HI.X.SX32 R47, R59, R0.reuse, 0x1, P1 ;  /* 0x000000003b2f7211 */ /* 0x080fe400008f0eff */
[----:B------:R-:W-:Y:S01]  /*46f0*/  LEA.HI.X.SX32 R45, R9, R0, 0x1, P2 ;  /* 0x00000000092d7211 */ /* 0x000fe200010f0eff */
[----:B------:R4:W-:Y:S01]  /*4700*/  STL.64 [R1+0x228], R32 ;  /* 0x0002282001007387 */ /* 0x0009e20000100a00 */
[----:B------:R-:W-:Y:S01]  /*4710*/  LEA R48, P1, R63, R6, 0x1 ;  /* 0x000000063f307211 */ /* 0x000fe200078208ff */
[----:B--2---:R-:W-:-:S03]  /*4720*/  IMAD R31, R7, 0x4, R29 ;  /* 0x00000004071f7824 */ /* 0x004fc600078e021d */
[----:B------:R-:W-:Y:S01]  /*4730*/  LEA.HI.X.SX32 R49, R63, R0, 0x1, P1 ;  /* 0x000000003f317211 */ /* 0x000fe200008f0eff */
[----:B------:R-:W-:Y:S01]  /*4740*/  IMAD.MOV.U32 R30, RZ, RZ, -0x800000 ;  /* 0xff800000ff1e7424 */ /* 0x000fe200078e00ff */
[-C--:B------:R-:W-:Y:S02]  /*4750*/  LEA R50, P1, R67, R6.reuse, 0x1 ;  /* 0x0000000643327211 */ /* 0x080fe400078208ff */
[----:B---3--:R-:W-:Y:S02]  /*4760*/  LEA R34, P3, R51, R6, 0x1 ;  /* 0x0000000633227211 */ /* 0x008fe400078608ff */
[----:B----4-:R-:W-:Y:S02]  /*4770*/  LEA R33, R7, R31, 0x2 ;  /* 0x0000001f07217211 */ /* 0x010fe400078e10ff */
[-C--:B------:R-:W-:Y:S02]  /*4780*/  LEA.HI.X.SX32 R35, R51, R0.reuse, 0x1, P3 ;  /* 0x0000000033237211 */ /* 0x080fe400018f0eff */
[----:B------:R-:W-:-:S03]  /*4790*/  LEA.HI.X.SX32 R51, R67, R0, 0x1, P1 ;  /* 0x0000000043337211 */ /* 0x000fc600008f0eff */
[----:B------:R2:W-:Y:S04]  /*47a0*/  STL.64 [R1+0x208], R34 ;  /* 0x0002082201007387 */ /* 0x0005e80000100a00 */
[----:B------:R3:W-:Y:S04]  /*47b0*/  STL.64 [R1+0x218], R38 ;  /* 0x0002182601007387 */ /* 0x0007e80000100a00 */
[----:B------:R4:W-:Y:S01]  /*47c0*/  STL.64 [R1+0x210], R36 ;  /* 0x0002102401007387 */ /* 0x0009e20000100a00 */
[----:B--2---:R-:W-:Y:S01]  /*47d0*/  IMAD R35, R7, 0x4, R33 ;  /* 0x0000000407237824 */ /* 0x004fe200078e0221 */
[----:B---3--:R-:W-:-:S04]  /*47e0*/  LEA R38, P3, R57, R6, 0x1 ;  /* 0x0000000639267211 */ /* 0x008fc800078608ff */
[----:B------:R-:W-:Y:S01]  /*47f0*/  LEA.HI.X.SX32 R39, R57, R0, 0x1, P3 ;  /* 0x0000000039277211 */ /* 0x000fe200018f0eff */
[----:B----4-:R-:W-:-:S04]  /*4800*/  IMAD R37, R7, 0x4, R35 ;  /* 0x0000000407257824 */ /* 0x010fc800078e0223 */
[----:B------:R2:W-:Y:S04]  /*4810*/  STL.64 [R1+0x1f0], R38 ;  /* 0x0001f02601007387 */ /* 0x0005e80000100a00 */
[----:B------:R3:W-:Y:S04]  /*4820*/  STL.64 [R1+0x200], R42 ;  /* 0x0002002a01007387 */ /* 0x0007e80000100a00 */
[----:B------:R4:W-:Y:S01]  /*4830*/  STL.64 [R1+0x1f8], R40 ;  /* 0x0001f82801007387 */ /* 0x0009e20000100a00 */
[----:B--2---:R-:W-:-:S03]  /*4840*/  LEA R39, R7, R37, 0x2 ;  /* 0x0000002507277211 */ /* 0x004fc600078e10ff */
[----:B------:R2:W-:Y:S01]  /*4850*/  STL.64 [R1+0x1e8], R46 ;  /* 0x0001e82e01007387 */ /* 0x0005e20000100a00 */
[----:B---3--:R-:W-:-:S03]  /*4860*/  LEA R42, P3, R61, R6, 0x1 ;  /* 0x000000063d2a7211 */ /* 0x008fc600078608ff */
[----:B------:R3:W-:Y:S01]  /*4870*/  STL.64 [R1+0x1e0], R44 ;  /* 0x0001e02c01007387 */ /* 0x0007e20000100a00 */
[----:B------:R-:W-:Y:S01]  /*4880*/  LEA.HI.X.SX32 R43, R61, R0, 0x1, P3 ;  /* 0x000000003d2b7211 */ /* 0x000fe200018f0eff */
[----:B----4-:R-:W-:Y:S01]  /*4890*/  IMAD R41, R7, 0x4, R39 ;  /* 0x0000000407297824 */ /* 0x010fe200078e0227 */
[----:B--2---:R-:W-:-:S03]  /*48a0*/  LEA R46, P2, R65, R6, 0x1 ;  /* 0x00000006412e7211 */ /* 0x004fc600078408ff */
[----:B------:R-:W-:Y:S01]  /*48b0*/  IMAD R9, R7, 0x4, R41 ;  /* 0x0000000407097824 */ /* 0x000fe200078e0229 */
[----:B------:R2:W-:Y:S01]  /*48c0*/  STL.64 [R1+0x1d8], R42 ;  /* 0x0001d82a01007387 */ /* 0x0005e20000100a00 */
[----:B---3--:R-:W-:Y:S02]  /*48d0*/  LEA R44, P3, R5, R6, 0x1 ;  /* 0x00000006052c7211 */ /* 0x008fe400078608ff */
[-C--:B------:R-:W-:Y:S01]  /*48e0*/  LEA.HI.X.SX32 R47, R65, R0.reuse, 0x1, P2 ;  /* 0x00000000412f7211 */ /* 0x080fe200010f0eff */
[----:B------:R3:W-:Y:S01]  /*48f0*/  STL.64 [R1+0x1d0], R48 ;  /* 0x0001d03001007387 */ /* 0x0007e20000100a00 */
[----:B------:R-:W-:-:S03]  /*4900*/  LEA.HI.X.SX32 R45, R5, R0, 0x1, P3 ;  /* 0x00000000052d7211 */ /* 0x000fc600018f0eff */
[----:B------:R4:W-:Y:S01]  /*4910*/  STL.64 [R1+0x1c8], R46 ;  /* 0x0001c82e01007387 */ /* 0x0009e20000100a00 */
[----:B--2---:R-:W-:-:S03]  /*4920*/  LEA R43, R7, R9, 0x2 ;  /* 0x00000009072b7211 */ /* 0x004fc600078e10ff */
[----:B------:R2:W-:Y:S01]  /*4930*/  STL.64 [R1+0x1c0], R44 ;  /* 0x0001c02c01007387 */ /* 0x0005e20000100a00 */
[----:B---3--:R-:W-:-:S03]  /*4940*/  LEA R48, P2, R11, R6, 0x1 ;  /* 0x000000060b307211 */ /* 0x008fc600078408ff */
[----:B------:R3:W-:Y:S01]  /*4950*/  STL.64 [R1+0x1b8], R50 ;  /* 0x0001b83201007387 */ /* 0x0007e20000100a00 */
[----:B------:R-:W-:Y:S01]  /*4960*/  IMAD R5, R7, 0x4, R43 ;  /* 0x0000000407057824 */ /* 0x000fe200078e022b */
[----:B------:R-:W-:Y:S02]  /*4970*/  LEA.HI.X.SX32 R49, R11, R0, 0x1, P2 ;  /* 0x000000000b317211 */ /* 0x000fe400010f0eff */
[----:B----4-:R-:W-:Y:S01]  /*4980*/  LEA R46, P3, R13, R6, 0x1 ;  /* 0x000000060d2e7211 */ /* 0x010fe200078608ff */
[----:B--2---:R-:W-:Y:S02]  /*4990*/  IMAD R45, R7, 0x4, R5 ;  /* 0x00000004072d7824 */ /* 0x004fe400078e0205 */
[----:B------:R2:W-:Y:S01]  /*49a0*/  STL.64 [R1+0x1b0], R48 ;  /* 0x0001b03001007387 */ /* 0x0005e20000100a00 */
[----:B------:R-:W-:Y:S02]  /*49b0*/  LEA.HI.X.SX32 R47, R13, R0, 0x1, P3 ;  /* 0x000000000d2f7211 */ /* 0x000fe400018f0eff */
[----:B------:R-:W-:-:S02]  /*49c0*/  LEA R10, P3, R19, R6, 0x1 ;  /* 0x00000006130a7211 */ /* 0x000fc400078608ff */
[----:B---3--:R-:W-:Y:S01]  /*49d0*/  LEA R50, P1, R15, R6, 0x1 ;  /* 0x000000060f327211 */ /* 0x008fe200078208ff */
[----:B------:R3:W-:Y:S01]  /*49e0*/  STL.64 [R1+0x1a8], R46 ;  /* 0x0001a82e01007387 */ /* 0x0007e20000100a00 */
[-C--:B------:R-:W-:Y:S02]  /*49f0*/  LEA.HI.X.SX32 R11, R19, R0.reuse, 0x1, P3 ;  /* 0x00000000130b7211 */ /* 0x080fe400018f0eff */
[----:B------:R-:W-:Y:S02]  /*4a00*/  LEA.HI.X.SX32 R51, R15, R0, 0x1, P1 ;  /* 0x000000000f337211 */ /* 0x000fe400008f0eff */
[----:B------:R-:W-:Y:S02]  /*4a10*/  LEA R13, R7, R45, 0x2 ;  /* 0x0000002d070d7211 */ /* 0x000fe400078e10ff */
[C---:B--2---:R-:W-:Y:S01]  /*4a20*/  LEA R48, P2, R17.reuse, R6, 0x1 ;  /* 0x0000000611307211 */ /* 0x044fe200078408ff */
[----:B------:R2:W-:Y:S03]  /*4a30*/  STL.64 [R1+0x1a0], R50 ;  /* 0x0001a03201007387 */ /* 0x0005e60000100a00 */
[----:B------:R-:W-:Y:S01]  /*4a40*/  LEA.HI.X.SX32 R49, R17, R0, 0x1, P2 ;  /* 0x0000000011317211 */ /* 0x000fe200010f0eff */
[----:B---3--:R-:W-:Y:S01]  /*4a50*/  IMAD R47, R7, 0x4, R13 ;  /* 0x00000004072f7824 */ /* 0x008fe200078e020d */
[----:B------:R-:W-:-:S03]  /*4a60*/  LEA R16, P2, R23, R6, 0x1 ;  /* 0x0000000617107211 */ /* 0x000fc600078408ff */
[----:B------:R3:W-:Y:S01]  /*4a70*/  STL.64 [R1+0x198], R48 ;  /* 0x0001983001007387 */ /* 0x0007e20000100a00 */
[----:B------:R-:W-:Y:S01]  /*4a80*/  LEA.HI.X.SX32 R17, R23, R0, 0x1, P2 ;  /* 0x0000000017117211 */ /* 0x000fe200010f0eff */
[----:B------:R-:W-:Y:S01]  /*4a90*/  IMAD R15, R7, 0x4, R47 ;  /* 0x00000004070f7824 */ /* 0x000fe200078e022f */
[C---:B--2---:R-:W-:Y:S01]  /*4aa0*/  LEA R50, P1, R21.reuse, R6, 0x1 ;  /* 0x0000000615327211 */ /* 0x044fe200078208ff */
[----:B------:R2:W-:Y:S03]  /*4ab0*/  STL.64 [R1+0x190], R10 ;  /* 0x0001900a01007387 */ /* 0x0005e60000100a00 */
[----:B------:R-:W-:Y:S02]  /*4ac0*/  LEA.HI.X.SX32 R51, R21, R0, 0x1, P1 ;  /* 0x0000000015337211 */ /* 0x000fe400008f0eff */
[----:B------:R-:W-:Y:S02]  /*4ad0*/  LEA R18, P1, R27, R6, 0x1 ;  /* 0x000000061b127211 */ /* 0x000fe400078208ff */
[----:B---3--:R-:W-:Y:S01]  /*4ae0*/  LEA R49, R7, R15, 0x2 ;  /* 0x0000000f07317211 */ /* 0x008fe200078e10ff */
[----:B------:R3:W-:Y:S01]  /*4af0*/  STL.64 [R1+0x188], R50 ;  /* 0x0001883201007387 */ /* 0x0007e20000100a00 */
[----:B------:R-:W-:-:S02]  /*4b00*/  LEA.HI.X.SX32 R19, R27, R0, 0x1, P1 ;  /* 0x000000001b137211 */ /* 0x000fc400008f0eff */
[C---:B--2---:R-:W-:Y:S01]  /*4b10*/  LEA R10, P3, R25.reuse, R6, 0x1 ;  /* 0x00000006190a7211 */ /* 0x044fe200078608ff */
[----:B------:R2:W-:Y:S03]  /*4b20*/  STL.64 [R1+0x180], R16 ;  /* 0x0001801001007387 */ /* 0x0005e60000100a00 */
[----:B------:R-:W-:Y:S01]  /*4b30*/  LEA.HI.X.SX32 R11, R25, R0, 0x1, P3 ;  /* 0x00000000190b7211 */ /* 0x000fe200018f0eff */
[----:B------:R-:W-:-:S04]  /*4b40*/  IMAD R25, R7, 0x4, R49 ;  /* 0x0000000407197824 */ /* 0x000fc800078e0231 */
[----:B------:R4:W-:Y:S01]  /*4b50*/  STL.64 [R1+0x178], R10 ;  /* 0x0001780a01007387 */ /* 0x0009e20000100a00 */
[----:B---3--:R-:W-:Y:S01]  /*4b60*/  IMAD R51, R7, 0x4, R25 ;  /* 0x0000000407337824 */ /* 0x008fe200078e0219 */
[----:B--2---:R-:W-:Y:S02]  /*4b70*/  LEA R16, P2, R29, R6, 0x1 ;  /* 0x000000061d107211 */ /* 0x004fe400078408ff */
[----:B------:R2:W-:Y:S02]  /*4b80*/  STL.64 [R1+0x170], R18 ;  /* 0x0001701201007387 */ /* 0x0005e40000100a00 */
[----:B------:R-:W-:Y:S02]  /*4b90*/  LEA R27, R7, R51, 0x2 ;  /* 0x00000033071b7211 */ /* 0x000fe400078e10ff */
[----:B------:R-:W-:-:S03]  /*4ba0*/  LEA.HI.X.SX32 R17, R29, R0, 0x1, P2 ;  /* 0x000000001d117211 */ /* 0x000fc600010f0eff */
[----:B------:R-:W-:Y:S01]  /*4bb0*/  IMAD R29, R7, 0x4, R27 ;  /* 0x00000004071d7824 */ /* 0x000fe200078e021b */
[C---:B----4-:R-:W-:Y:S01]  /*4bc0*/  LEA R10, P3, R31.reuse, R6, 0x1 ;  /* 0x000000061f0a7211 */ /* 0x050fe200078608ff */
[----:B------:R3:W-:Y:S03]  /*4bd0*/  STL.64 [R1+0x168], R16 ;  /* 0x0001681001007387 */ /* 0x0007e60000100a00 */
[----:B------:R-:W-:Y:S01]  /*4be0*/  LEA.HI.X.SX32 R11, R31, R0, 0x1, P3 ;  /* 0x000000001f0b7211 */ /* 0x000fe200018f0eff */
[----:B------:R-:W-:Y:S01]  /*4bf0*/  IMAD R31, R7, 0x4, R29 ;  /* 0x00000004071f7824 */ /* 0x000fe200078e021d */
[----:B--2---:R-:W-:-:S03]  /*4c00*/  LEA R18, P1, R33, R6, 0x1 ;  /* 0x0000000621127211 */ /* 0x004fc600078208ff */
[----:B------:R2:W-:Y:S01]  /*4c10*/  STL.64 [R1+0x160], R10 ;  /* 0x0001600a01007387 */ /* 0x0005e20000100a00 */
[----:B------:R-:W-:Y:S02]  /*4c20*/  LEA.HI.X.SX32 R19, R33, R0, 0x1, P1 ;  /* 0x0000000021137211 */ /* 0x000fe400008f0eff */
[-C--:B------:R-:W-:Y:S02]  /*4c30*/  LEA R20, P1, R39, R6.reuse, 0x1 ;  /* 0x0000000627147211 */ /* 0x080fe400078208ff */
[----:B---3--:R-:W-:Y:S01]  /*4c40*/  LEA R16, P2, R35, R6, 0x1 ;  /* 0x0000000623107211 */ /* 0x008fe200078408ff */
[----:B------:R3:W-:Y:S01]  /*4c50*/  STL.64 [R1+0x158], R18 ;  /* 0x0001581201007387 */ /* 0x0007e20000100a00 */
[-C--:B------:R-:W-:Y:S02]  /*4c60*/  LEA.HI.X.SX32 R21, R39, R0.reuse, 0x1, P1 ;  /* 0x0000000027157211 */ /* 0x080fe400008f0eff */
[----:B------:R-:W-:Y:S02]  /*4c70*/  LEA.HI.X.SX32 R17, R35, R0, 0x1, P2 ;  /* 0x0000000023117211 */ /* 0x000fe400010f0eff */
[----:B------:R-:W-:-:S02]  /*4c80*/  LEA R32, P1, R43, R6, 0x1 ;  /* 0x000000062b207211 */ /* 0x000fc400078208ff */
[----:B--2---:R-:W-:Y:S01]  /*4c90*/  LEA R10, P3, R37, R6, 0x1 ;  /* 0x00000006250a7211 */ /* 0x004fe200078608ff */
[----:B------:R2:W-:Y:S01]  /*4ca0*/  STL.64 [R1+0x150], R16 ;  /* 0x0001501001007387 */ /* 0x0005e20000100a00 */
[-C--:B------:R-:W-:Y:S02]  /*4cb0*/  LEA.HI.X.SX32 R33, R43, R0.reuse, 0x1, P1 ;  /* 0x000000002b217211 */ /* 0x080fe400008f0eff */
[----:B------:R-:W-:Y:S02]  /*4cc0*/  LEA.HI.X.SX32 R11, R37, R0, 0x1, P3 ;  /* 0x00000000250b7211 */ /* 0x000fe400018f0eff */
[----:B---3--:R-:W-:-:S03]  /*4cd0*/  LEA R18, P2, R41, R6, 0x1 ;  /* 0x0000000629127211 */ /* 0x008fc600078408ff */
[----:B------:R3:W-:Y:S01]  /*4ce0*/  STL.64 [R1+0x148], R10 ;  /* 0x0001480a01007387 */ /* 0x0007e20000100a00 */
[----:B------:R-:W-:-:S03]  /*4cf0*/  LEA.HI.X.SX32 R19, R41, R0, 0x1, P2 ;  /* 0x0000000029137211 */ /* 0x000fc600010f0eff */
[----:B------:R4:W-:Y:S01]  /*4d00*/  STL.64 [R1+0x140], R20 ;  /* 0x0001401401007387 */ /* 0x0009e20000100a00 */
[----:B--2---:R-:W-:-:S03]  /*4d10*/  LEA R17, R7, R31, 0x2 ;  /* 0x0000001f07117211 */ /* 0x004fc600078e10ff */
[----:B------:R2:W-:Y:S01]  /*4d20*/  STL.64 [R1+0x138], R18 ;  /* 0x0001381201007387 */ /* 0x0005e20000100a00 */
[----:B---3--:R-:W-:-:S04]  /*4d30*/  LEA R10, P3, R9, R6, 0x1 ;  /* 0x00000006090a7211 */ /* 0x008fc800078608ff */
[----:B------:R-:W-:Y:S01]  /*4d40*/  LEA.HI.X.SX32 R11, R9, R0, 0x1, P3 ;  /* 0x00000000090b7211 */ /* 0x000fe200018f0eff */
[----:B----4-:R-:W-:Y:S01]  /*4d50*/  IMAD R21, R7, 0x4, R17 ;  /* 0x0000000407157824 */ /* 0x010fe200078e0211 */
[----:B--2---:R-:W-:-:S03]  /*4d60*/  LEA R18, P2, R5, R6, 0x1 ;  /* 0x0000000605127211 */ /* 0x004fc600078408ff */
[----:B------:R2:W-:Y:S01]  /*4d70*/  STL.64 [R1+0x130], R10 ;  /* 0x0001300a01007387 */ /* 0x0005e20000100a00 */
[----:B------:R-:W-:Y:S01]  /*4d80*/  IMAD R23, R7, 0x4, R21 ;  /* 0x0000000407177824 */ /* 0x000fe200078e0215 */
[----:B------:R-:W-:Y:S02]  /*4d90*/  LEA.HI.X.SX32 R19, R5, R0, 0x1, P2 ;  /* 0x0000000005137211 */ /* 0x000fe400010f0eff */
[----:B------:R3:W-:Y:S02]  /*4da0*/  STL.64 [R1+0x128], R32 ;  /* 0x0001282001007387 */ /* 0x0007e40000100a00 */
[----:B------:R-:W-:Y:S02]  /*4db0*/  LEA R5, R7, R23, 0x2 ;  /* 0x0000001707057211 */ /* 0x000fe400078e10ff */
[----:B------:R4:W-:Y:S01]  /*4dc0*/  STL.64 [R1+0x120], R18 ;  /* 0x0001201201007387 */ /* 0x0009e20000100a00 */
[-C--:B--2---:R-:W-:Y:S02]  /*4dd0*/  LEA R10, P3, R45, R6.reuse, 0x1 ;  /* 0x000000062d0a7211 */ /* 0x084fe400078608ff */
[----:B---3--:R-:W-:-:S02]  /*4de0*/  LEA R32, P1, R13, R6, 0x1 ;  /* 0x000000060d207211 */ /* 0x008fc400078208ff */
[----:B------:R-:W-:Y:S02]  /*4df0*/  LEA.HI.X.SX32 R11, R45, R0, 0x1, P3 ;  /* 0x000000002d0b7211 */ /* 0x000fe400018f0eff */
[-C--:B----4-:R-:W-:Y:S02]  /*4e00*/  LEA R18, P2, R47, R6.reuse, 0x1 ;  /* 0x000000062f127211 */ /* 0x090fe400078408ff */
[----:B------:R-:W-:Y:S01]  /*4e10*/  LEA R8, P3, R15, R6, 0x1 ;  /* 0x000000060f087211 */ /* 0x000fe200078608ff */
[----:B------:R2:W-:Y:S01]  /*4e20*/  STL.64 [R1+0x118], R10 ;  /* 0x0001180a01007387 */ /* 0x0005e20000100a00 */
[-C--:B------:R-:W-:Y:S02]  /*4e30*/  LEA.HI.X.SX32 R19, R47, R0.reuse, 0x1, P2 ;  /* 0x000000002f137211 */ /* 0x080fe400010f0eff */
[-C--:B------:R-:W-:Y:S02]  /*4e40*/  LEA.HI.X.SX32 R33, R13, R0.reuse, 0x1, P1 ;  /* 0x000000000d217211 */ /* 0x080fe400008f0eff */
[----:B------:R-:W-:Y:S01]  /*4e50*/  LEA.HI.X.SX32 R9, R15, R0, 0x1, P3 ;  /* 0x000000000f097211 */ /* 0x000fe200018f0eff */
[----:B------:R3:W-:Y:S01]  /*4e60*/  STL.64 [R1+0x108], R18 ;  /* 0x0001081201007387 */ /* 0x0007e20000100a00 */
[----:B------:R-:W-:-:S02]  /*4e70*/  LEA R12, P3, R51, R6, 0x1 ;  /* 0x00000006330c7211 */ /* 0x000fc400078608ff */
[----:B------:R-:W-:Y:S01]  /*4e80*/  LEA R34, P1, R49, R6, 0x1 ;  /* 0x0000000631227211 */ /* 0x000fe200078208ff */
[----:B------:R4:W-:Y:S01]  /*4e90*/  STL.64 [R1+0x110], R32 ;  /* 0x0001102001007387 */ /* 0x0009e20000100a00 */
[-C--:B------:R-:W-:Y:S01]  /*4ea0*/  LEA.HI.X.SX32 R13, R51, R0.reuse, 0x1, P3 ;  /* 0x00000000330d7211 */ /* 0x080fe200018f0eff */
[----:B--2---:R-:W-:Y:S01]  /*4eb0*/  IMAD R11, R7, 0x4, R5 ;  /* 0x00000004070b7824 */ /* 0x004fe200078e0205 */
[----:B------:R-:W-:Y:S01]  /*4ec0*/  LEA.HI.X.SX32 R35, R49, R0, 0x1, P1 ;  /* 0x0000000031237211 */ /* 0x000fe200008f0eff */
[----:B------:R2:W-:Y:S01]  /*4ed0*/  STL.64 [R1+0x100], R8 ;  /* 0x0001000801007387 */ /* 0x0005e20000100a00 */
[----:B------:R-:W-:-:S03]  /*4ee0*/  LEA R24, P3, R31, R6, 0x1 ;  /* 0x000000061f187211 */ /* 0x000fc600078608ff */
[----:B------:R5:W-:Y:S01]  /*4ef0*/  STL.64 [R1+0xe8], R12 ;  /* 0x0000e80c01007387 */ /* 0x000be20000100a00 */
[----:B---3--:R-:W-:Y:S01]  /*4f00*/  IMAD R19, R7, 0x4, R11 ;  /* 0x0000000407137824 */ /* 0x008fe200078e020b */
[C---:B----4-:R-:W-:Y:S02]  /*4f10*/  LEA R32, P2, R25.reuse, R6, 0x1 ;  /* 0x0000000619207211 */ /* 0x050fe400078408ff */
[----:B------:R3:W-:Y:S02]  /*4f20*/  STL.64 [R1+0xf8], R34 ;  /* 0x0000f82201007387 */ /* 0x0007e40000100a00 */
[-C--:B------:R-:W-:Y:S02]  /*4f30*/  LEA.HI.X.SX32 R33, R25, R0.reuse, 0x1, P2 ;  /* 0x0000000019217211 */ /* 0x080fe400010f0eff */
[----:B--2---:R-:W-:Y:S02]  /*4f40*/  LEA R9, R7, R19, 0x2 ;  /* 0x0000001307097211 */ /* 0x004fe400078e10ff */
[----:B------:R-:W-:Y:S01]  /*4f50*/  LEA.HI.X.SX32 R25, R31, R0, 0x1, P3 ;  /* 0x000000001f197211 */ /* 0x000fe200018f0eff */
[----:B------:R2:W-:Y:S01]  /*4f60*/  STL.64 [R1+0xf0], R32 ;  /* 0x0000f02001007387 */ /* 0x0005e20000100a00 */
[----:B------:R-:W-:Y:S01]  /*4f70*/  MOV R31, 0xff800000 ;  /* 0xff800000001f7802 */ /* 0x000fe20000000f00 */
[----:B-----5:R-:W-:Y:S01]  /*4f80*/  IMAD R13, R7, 0x4, R9 ;  /* 0x00000004070d7824 */ /* 0x020fe200078e0209 */
[----:B---3--:R-:W-:-:S03]  /*4f90*/  LEA R34, P1, R27, R6, 0x1 ;  /* 0x000000061b227211 */ /* 0x008fc600078208ff */
[----:B------:R-:W-:Y:S01]  /*4fa0*/  IMAD R15, R7, 0x4, R13 ;  /* 0x00000004070f7824 */ /* 0x000fe200078e020d */
[----:B------:R-:W-:Y:S02]  /*4fb0*/  LEA.HI.X.SX32 R35, R27, R0, 0x1, P1 ;  /* 0x000000001b237211 */ /* 0x000fe400008f0eff */
[-C--:B------:R-:W-:Y:S02]  /*4fc0*/  LEA R28, P1, R17, R6.reuse, 0x1 ;  /* 0x00000006111c7211 */ /* 0x080fe400078208ff */
[----:B--2---:R-:W-:Y:S01]  /*4fd0*/  LEA R32, P2, R29, R6, 0x1 ;  /* 0x000000061d207211 */ /* 0x004fe200078408ff */
[----:B------:R-:W-:Y:S01]  /*4fe0*/  STL.64 [R1+0xe0], R34 ;  /* 0x0000e02201007387 */ /* 0x000fe20000100a00 */
[----:B------:R-:W-:Y:S02]  /*4ff0*/  LEA R2, R7, R15, 0x2 ;  /* 0x0000000f07027211 */ /* 0x000fe400078e10ff */
[-C--:B------:R-:W-:Y:S02]  /*5000*/  LEA.HI.X.SX32 R33, R29, R0.reuse, 0x1, P2 ;  /* 0x000000001d217211 */ /* 0x080fe400010f0eff */
[----:B------:R-:W-:Y:S01]  /*5010*/  LEA.HI.X.SX32 R29, R17, R0, 0x1, P1 ;  /* 0x00000000111d7211 */ /* 0x000fe200008f0eff */
[----:B------:R-:W-:Y:S01]  /*5020*/  IMAD R10, R7, 0x4, R2 ;  /* 0x00000004070a7824 */ /* 0x000fe200078e0202 */
[----:B------:R-:W-:Y:S01]  /*5030*/  LEA R26, P2, R21, R6, 0x1 ;  /* 0x00000006151a7211 */ /* 0x000fe200078408ff */
[----:B------:R-:W-:Y:S02]  /*5040*/  STL.64 [R1+0xd8], R32 ;  /* 0x0000d82001007387 */ /* 0x000fe40000100a00 */
[----:B------:R-:W-:Y:S01]  /*5050*/  IMAD R12, R7, 0x4, R10 ;  /* 0x00000004070c7824 */ /* 0x000fe200078e020a */
[----:B------:R-:W-:Y:S01]  /*5060*/  LEA.HI.X.SX32 R27, R21, R0, 0x1, P2 ;  /* 0x00000000151b7211 */ /* 0x000fe200010f0eff */
[----:B------:R2:W-:Y:S01]  /*5070*/  STL.64 [R1+0xd0], R24 ;  /* 0x0000d01801007387 */ /* 0x0005e20000100a00 */
[----:B------:R-:W-:-:S02]  /*5080*/  LEA R20, P2, R11, R6, 0x1 ;  /* 0x000000060b147211 */ /* 0x000fc400078408ff */
[----:B------:R-:W-:Y:S01]  /*5090*/  LEA R4, R7, R12, 0x2 ;  /* 0x0000000c07047211 */ /* 0x000fe200078e10ff */
[----:B------:R3:W-:Y:S01]  /*50a0*/  STL.64 [R1+0xc8], R28 ;  /* 0x0000c81c01007387 */ /* 0x0007e20000100a00 */
[----:B------:R-:W-:Y:S02]  /*50b0*/  LEA.HI.X.SX32 R21, R11, R0, 0x1, P2 ;  /* 0x000000000b157211 */ /* 0x000fe400010f0eff */
[----:B--2---:R-:W-:-:S04]  /*50c0*/  LEA R24, P3, R23, R6, 0x1 ;  /* 0x0000000617187211 */ /* 0x004fc800078608ff */
[----:B------:R-:W-:Y:S01]  /*50d0*/  LEA.HI.X.SX32 R25, R23, R0, 0x1, P3 ;  /* 0x0000000017197211 */ /* 0x000fe200018f0eff */
[----:B---3--:R-:W-:Y:S01]  /*50e0*/  IMAD R28, R3, 0x1e, RZ ;  /* 0x0000001e031c7824 */ /* 0x008fe200078e02ff */
[C---:B------:R-:W-:Y:S02]  /*50f0*/  LEA R16, P3, R19.reuse, R6, 0x1 ;  /* 0x0000000613107211 */ /* 0x040fe400078608ff */
[----:B------:R-:W-:Y:S01]  /*5100*/  MOV R29, 0xff800000 ;  /* 0xff800000001d7802 */ /* 0x000fe20000000f00 */
[----:B------:R2:W-:Y:S01]  /*5110*/  STL.64 [R1+0xb8], R24 ;  /* 0x0000b81801007387 */ /* 0x0005e20000100a00 */
[----:B------:R-:W-:-:S03]  /*5120*/  LEA.HI.X.SX32 R17, R19, R0, 0x1, P3 ;  /* 0x0000000013117211 */ /* 0x000fc600018f0eff */
[----:B------:R3:W-:Y:S01]  /*5130*/  STL.64 [R1+0xc0], R26 ;  /* 0x0000c01a01007387 */ /* 0x0007e20000100a00 */
[----:B--2---:R-:W-:-:S04]  /*5140*/  LEA R24, P1, R5, R6, 0x1 ;  /* 0x0000000605187211 */ /* 0x004fc800078208ff */
[----:B------:R-:W-:Y:S01]  /*5150*/  LEA.HI.X.SX32 R25, R5, R0, 0x1, P1 ;  /* 0x0000000005197211 */ /* 0x000fe200008f0eff */
[----:B------:R-:W-:Y:S01]  /*5160*/  IMAD R5, R7, 0x4, R4 ;  /* 0x0000000407057824 */ /* 0x000fe200078e0204 */
[----:B------:R-:W-:Y:S01]  /*5170*/  LEA R22, P1, R9, R6, 0x1 ;  /* 0x0000000609167211 */ /* 0x000fe200078208ff */
[----:B---3--:R-:W-:Y:S02]  /*5180*/  IMAD R26, R3, 0x1c, RZ ;  /* 0x0000001c031a7824 */ /* 0x008fe400078e02ff */
[----:B------:R2:W-:Y:S01]  /*5190*/  STL.64 [R1+0xb0], R24 ;  /* 0x0000b01801007387 */ /* 0x0005e20000100a00 */
[----:B------:R-:W-:Y:S01]  /*51a0*/  LEA.HI.X.SX32 R23, R9, R0, 0x1, P1 ;  /* 0x0000000009177211 */ /* 0x000fe200008f0eff */
[----:B------:R-:W-:Y:S02]  /*51b0*/  IMAD R11, R7, 0x4, R5 ;  /* 0x00000004070b7824 */ /* 0x000fe400078e0205 */
[----:B------:R3:W-:Y:S01]  /*51c0*/  STL.64 [R1+0xa8], R20 ;  /* 0x0000a81401007387 */ /* 0x0007e20000100a00 */
[----:B------:R-:W-:-:S02]  /*51d0*/  IMAD R27, R3, 0x1d, RZ ;  /* 0x0000001d031b7824 */ /* 0x000fc400078e02ff */
[C---:B------:R-:W-:Y:S01]  /*51e0*/  LEA R8, R7.reuse, R11, 0x2 ;  /* 0x0000000b07087211 */ /* 0x040fe200078e10ff */
[----:B------:R4:W-:Y:S04]  /*51f0*/  STL.64 [R1+0xa0], R16 ;  /* 0x0000a01001007387 */ /* 0x0009e80000100a00 */
[----:B------:R5:W-:Y:S01]  /*5200*/  STL.64 [R1+0x98], R22 ;  /* 0x0000981601007387 */ /* 0x000be20000100a00 */
[----:B------:R-:W-:Y:S02]  /*5210*/  IMAD R9, R7, 0x4, R8 ;  /* 0x0000000407097824 */ /* 0x000fe400078e0208 */
[----:B--2---:R-:W-:Y:S01]  /*5220*/  IMAD R24, R3, 0x1a, RZ ;  /* 0x0000001a03187824 */ /* 0x004fe200078e02ff */
[-C--:B---3--:R-:W-:Y:S01]  /*5230*/  LEA R20, P2, R13, R6.reuse, 0x1 ;  /* 0x000000060d147211 */ /* 0x088fe200078408ff */
[----:B------:R-:W-:Y:S01]  /*5240*/  IMAD R25, R3, 0x1b, RZ ;  /* 0x0000001b03197824 */ /* 0x000fe200078e02ff */
[----:B----4-:R-:W-:-:S02]  /*5250*/  LEA R16, P3, R15, R6, 0x1 ;  /* 0x000000060f107211 */ /* 0x010fc400078608ff */
[-C--:B------:R-:W-:Y:S02]  /*5260*/  LEA.HI.X.SX32 R21, R13, R0.reuse, 0x1, P2 ;  /* 0x000000000d157211 */ /* 0x080fe400010f0eff */
[----:B------:R-:W-:Y:S01]  /*5270*/  LEA.HI.X.SX32 R17, R15, R0, 0x1, P3 ;  /* 0x000000000f117211 */ /* 0x000fe200018f0eff */
[C---:B-----5:R-:W-:Y:S01]  /*5280*/  IMAD R22, R3.reuse, 0x18, RZ ;  /* 0x0000001803167824 */ /* 0x060fe200078e02ff */
[C---:B------:R-:W-:Y:S01]  /*5290*/  LEA R18, P2, R10.reuse, R6, 0x1 ;  /* 0x000000060a127211 */ /* 0x040fe200078408ff */
[----:B------:R2:W-:Y:S01]  /*52a0*/  STL.64 [R1+0x90], R20 ;  /* 0x0000901401007387 */ /* 0x0005e20000100a00 */
[----:B------:R-:W-:Y:S02]  /*52b0*/  IMAD R23, R3, 0x19, RZ ;  /* 0x0000001903177824 */ /* 0x000fe400078e02ff */
[----:B------:R-:W-:Y:S01]  /*52c0*/  LEA.HI.X.SX32 R19, R10, R0, 0x1, P2 ;  /* 0x000000000a137211 */ /* 0x000fe200010f0eff */
[----:B------:R3:W-:Y:S01]  /*52d0*/  STL.64 [R1+0x88], R16 ;  /* 0x0000881001007387 */ /* 0x0007e20000100a00 */
[----:B------:R-:W-:Y:S01]  /*52e0*/  IMAD R10, R7, 0x4, R9 ;  /* 0x00000004070a7824 */ /* 0x000fe200078e0209 */
[----:B--2---:R-:W-:-:S02]  /*52f0*/  LEA R20, P1, R2, R6, 0x1 ;  /* 0x0000000602147211 */ /* 0x004fc400078208ff */
        /* <DEDUP_REMOVED lines=8> */
[----:B------:R-:W-:Y:S01]  /*5380*/  LEA R12, P3, R10, R6, 0x1 ;  /* 0x000000060a0c7211 */ /* 0x000fe200078608ff */
[----:B------:R-:W-:-:S02]  /*5390*/  IMAD R11, R3, 0xd, RZ ;  /* 0x0000000d030b7824 */ /* 0x000fc400078e02ff */
[----:B------:R4:W-:Y:S01]  /*53a0*/  STL.64 [R1+0x70], R16 ;  /* 0x0000701001007387 */ /* 0x0009e20000100a00 */
[----:B------:R-:W-:Y:S01]  /*53b0*/  LEA.HI.X.SX32 R13, R10, R0, 0x1, P3 ;  /* 0x000000000a0d7211 */ /* 0x000fe200018f0eff */
[C---:B------:R-:W-:Y:S02]  /*53c0*/  IMAD R10, R3.reuse, 0xc, RZ ;  /* 0x0000000c030a7824 */ /* 0x040fe400078e02ff */
[C---:B--2---:R-:W-:Y:S02]  /*53d0*/  IMAD R20, R3.reuse, 0x16, RZ ;  /* 0x0000001603147824 */ /* 0x044fe400078e02ff */
[----:B------:R-:W-:Y:S01]  /*53e0*/  IMAD R21, R3, 0x17, RZ ;  /* 0x0000001703157824 */ /* 0x000fe200078e02ff */
[CC--:B---3--:R-:W-:Y:S02]  /*53f0*/  LEA R18, P1, R4.reuse, R6.reuse, 0x1 ;  /* 0x0000000604127211 */ /* 0x0c8fe400078208ff */
[----:B----4-:R-:W-:Y:S02]  /*5400*/  LEA R16, P2, R5, R6, 0x1 ;  /* 0x0000000605107211 */ /* 0x010fe400078408ff */
[-C--:B------:R-:W-:Y:S01]  /*5410*/  LEA.HI.X.SX32 R19, R4, R0.reuse, 0x1, P1 ;  /* 0x0000000004137211 */ /* 0x080fe200008f0eff */
[----:B------:R-:W-:Y:S01]  /*5420*/  IMAD R4, R7, 0x4, R2 ;  /* 0x0000000407047824 */ /* 0x000fe200078e0202 */
[----:B------:R-:W-:-:S03]  /*5430*/  LEA.HI.X.SX32 R17, R5, R0, 0x1, P2 ;  /* 0x0000000005117211 */ /* 0x000fc600010f0eff */
[----:B------:R2:W-:Y:S01]  /*5440*/  STL.64 [R1+0x68], R18 ;  /* 0x0000681201007387 */ /* 0x0005e20000100a00 */
[----:B------:R-:W-:-:S03]  /*5450*/  IMAD R5, R7, 0x4, R4 ;  /* 0x0000000407057824 */ /* 0x000fc600078e0204 */
[----:B------:R3:W-:Y:S02]  /*5460*/  STL.64 [R1+0x60], R16 ;  /* 0x0000601001007387 */ /* 0x0007e40000100a00 */
[----:B------:R-:W-:Y:S02]  /*5470*/  LEA R7, R7, R5, 0x2 ;  /* 0x0000000507077211 */ /* 0x000fe400078e10ff */
[----:B------:R4:W-:Y:S01]  /*5480*/  STL.64 [R1+0x58], R14 ;  /* 0x0000580e01007387 */ /* 0x0009e20000100a00 */
[C---:B--2---:R-:W-:Y:S02]  /*5490*/  IMAD R18, R3.reuse, 0x14, RZ ;  /* 0x0000001403127824 */ /* 0x044fe400078e02ff */
[----:B------:R-:W-:Y:S01]  /*54a0*/  IMAD R19, R3, 0x15, RZ ;  /* 0x0000001503137824 */ /* 0x000fe200078e02ff */
[-C--:B---3--:R-:W-:Y:S02]  /*54b0*/  LEA R16, P1, R8, R6.reuse, 0x1 ;  /* 0x0000000608107211 */ /* 0x088fe400078208ff */
[----:B----4-:R-:W-:-:S02]  /*54c0*/  LEA R14, P2, R9, R6, 0x1 ;  /* 0x00000006090e7211 */ /* 0x010fc400078408ff */
[-C--:B------:R-:W-:Y:S02]  /*54d0*/  LEA.HI.X.SX32 R17, R8, R0.reuse, 0x1, P1 ;  /* 0x0000000008117211 */ /* 0x080fe400008f0eff */
[----:B------:R-:W-:Y:S02]  /*54e0*/  LEA.HI.X.SX32 R15, R9, R0, 0x1, P2 ;  /* 0x00000000090f7211 */ /* 0x000fe400010f0eff */
[C---:B------:R-:W-:Y:S01]  /*54f0*/  LEA R8, P4, R7.reuse, R6, 0x1 ;  /* 0x0000000607087211 */ /* 0x040fe200078808ff */
[----:B------:R2:W-:Y:S03]  /*5500*/  STL.64 [R1+0x50], R16 ;  /* 0x0000501001007387 */ /* 0x0005e60000100a00 */
[----:B------:R-:W-:Y:S01]  /*5510*/  LEA.HI.X.SX32 R9, R7, R0, 0x1, P4 ;  /* 0x0000000007097211 */ /* 0x000fe200020f0eff */
[----:B------:R3:W-:Y:S01]  /*5520*/  STL.64 [R1+0x48], R14 ;  /* 0x0000480e01007387 */ /* 0x0007e20000100a00 */
[----:B------:R-:W-:-:S03]  /*5530*/  IMAD R7, R3, 0x9, RZ ;  /* 0x0000000903077824 */ /* 0x000fc600078e02ff */
[----:B------:R4:W-:Y:S01]  /*5540*/  STL.64 [R1+0x40], R12 ;  /* 0x0000400c01007387 */ /* 0x0009e20000100a00 */
[-C--:B--2---:R-:W-:Y:S02]  /*5550*/  LEA R16, P1, R2, R6.reuse, 0x1 ;  /* 0x0000000602107211 */ /* 0x084fe400078208ff */
[----:B---3--:R-:W-:Y:S02]  /*5560*/  LEA R14, P2, R4, R6, 0x1 ;  /* 0x00000006040e7211 */ /* 0x008fe400078408ff */
[----:B------:R-:W-:Y:S01]  /*5570*/  LEA.HI.X.SX32 R17, R2, R0, 0x1, P1 ;  /* 0x0000000002117211 */ /* 0x000fe200008f0eff */
[----:B------:R-:W-:Y:S01]  /*5580*/  IMAD R2, R3, 0x5, RZ ;  /* 0x0000000503027824 */ /* 0x000fe200078e02ff */
[----:B----4-:R-:W-:Y:S01]  /*5590*/  LEA R12, P3, R5, R6, 0x1 ;  /* 0x00000006050c7211 */ /* 0x010fe200078608ff */
[----:B------:R-:W-:Y:S01]  /*55a0*/  IMAD.SHL.U32 R6, R3, 0x8, RZ ;  /* 0x0000000803067824 */ /* 0x000fe200078e00ff */
[-C--:B------:R-:W-:Y:S01]  /*55b0*/  LEA.HI.X.SX32 R15, R4, R0.reuse, 0x1, P2 ;  /* 0x00000000040f7211 */ /* 0x080fe200010f0eff */
[----:B------:R2:W-:Y:S01]  /*55c0*/  STL.64 [R1+0x38], R16 ;  /* 0x0000381001007387 */ /* 0x0005e20000100a00 */
[----:B------:R-:W-:Y:S01]  /*55d0*/  LEA.HI.X.SX32 R13, R5, R0, 0x1, P3 ;  /* 0x00000000050d7211 */ /* 0x000fe200018f0eff */
[----:B------:R-:W-:-:S02]  /*55e0*/  IMAD R4, R3, 0x6, RZ ;  /* 0x0000000603047824 */ /* 0x000fc400078e02ff */
[----:B------:R3:W-:Y:S01]  /*55f0*/  STL.64 [R1+0x30], R14 ;  /* 0x0000300e01007387 */ /* 0x0007e20000100a00 */
[----:B------:R-:W-:-:S03]  /*5600*/  IMAD.WIDE R34, R2, 0x2, R218 ;  /* 0x0000000202227825 */ /* 0x000fc600078e02da */
[----:B------:R4:W-:Y:S01]  /*5610*/  STL.64 [R1+0x28], R12 ;  /* 0x0000280c01007387 */ /* 0x0009e20000100a00 */
[C---:B------:R-:W-:Y:S02]  /*5620*/  IMAD R5, R3.reuse, 0x7, RZ ;  /* 0x0000000703057824 */ /* 0x040fe400078e02ff */
[----:B------:R-:W-:Y:S01]  /*5630*/  IMAD.WIDE R32, R4, 0x2, R218 ;  /* 0x0000000204207825 */ /* 0x000fe200078e02da */
[----:B------:R5:W-:Y:S03]  /*5640*/  STL.64 [R1+0x20], R8 ;  /* 0x0000200801007387 */ /* 0x000be60000100a00 */
[C---:B--2---:R-:W-:Y:S01]  /*5650*/  IMAD R16, R3.reuse, 0x12, RZ ;  /* 0x0000001203107824 */ /* 0x044fe200078e02ff */
[----:B------:R-:W-:Y:S01]  /*5660*/  STL [R1+0x8], R29 ;  /* 0x0000081d01007387 */ /* 0x000fe20000100800 */
[C---:B---3--:R-:W-:Y:S02]  /*5670*/  IMAD.SHL.U32 R14, R3.reuse, 0x10, RZ ;  /* 0x00000010030e7824 */ /* 0x048fe400078e00ff */
[C---:B------:R-:W-:Y:S01]  /*5680*/  IMAD R15, R3.reuse, 0x11, RZ ;  /* 0x00000011030f7824 */ /* 0x040fe200078e02ff */
[----:B------:R-:W-:Y:S01]  /*5690*/  STL [R1+0xc], R31 ;  /* 0x00000c1f01007387 */ /* 0x000fe20000100800 */
[----:B----4-:R-:W-:-:S02]  /*56a0*/  IMAD R12, R3, 0xe, RZ ;  /* 0x0000000e030c7824 */ /* 0x010fc400078e02ff */
[C---:B------:R-:W-:Y:S01]  /*56b0*/  IMAD R13, R3.reuse, 0xf, RZ ;  /* 0x0000000f030d7824 */ /* 0x040fe200078e02ff */
[----:B------:R2:W-:Y:S01]  /*56c0*/  STL [R1+0x10], R30 ;  /* 0x0000101e01007387 */ /* 0x0005e20000100800 */
[C---:B-----5:R-:W-:Y:S02]  /*56d0*/  IMAD R8, R3.reuse, 0xa, RZ ;  /* 0x0000000a03087824 */ /* 0x060fe400078e02ff */
[C---:B------:R-:W-:Y:S01]  /*56e0*/  IMAD R9, R3.reuse, 0xb, RZ ;  /* 0x0000000b03097824 */ /* 0x040fe200078e02ff */
[----:B------:R-:W-:Y:S01]  /*56f0*/  STL [R1+0x14], R29 ;  /* 0x0000141d01007387 */ /* 0x000fe20000100800 */
[C---:B------:R-:W-:Y:S02]  /*5700*/  IMAD R17, R3.reuse, 0x13, RZ ;  /* 0x0000001303117824 */ /* 0x040fe400078e02ff */
[----:B------:R-:W-:Y:S01]  /*5710*/  IMAD R3, R3, 0x1f, RZ ;  /* 0x0000001f03037824 */ /* 0x000fe200078e02ff */
[----:B------:R3:W-:Y:S01]  /*5720*/  STL.64 [R1+0x778], R34 ;  /* 0x0007782201007387 */ /* 0x0007e20000100a00 */
[----:B------:R-:W-:-:S02]  /*5730*/  IMAD.MOV.U32 R0, RZ, RZ, RZ ;  /* 0x000000ffff007224 */ /* 0x000fc400078e00ff */
[----:B--2---:R-:W-:-:S05]  /*5740*/  IMAD.WIDE R30, R2, 0x2, R216 ;  /* 0x00000002021e7825 */ /* 0x004fca00078e02d8 */
[----:B------:R2:W-:Y:S01]  /*5750*/  STL.64 [R1+0x770], R30 ;  /* 0x0007701e01007387 */ /* 0x0005e20000100a00 */
[----:B---3--:R-:W-:-:S03]  /*5760*/  IMAD.WIDE R34, R4, 0x2, R216 ;  /* 0x0000000204227825 */ /* 0x008fc600078e02d8 */
[----:B------:R3:W-:Y:S04]  /*5770*/  STL.64 [R1+0x758], R32 ;  /* 0x0007582001007387 */ /* 0x0007e80000100a00 */
[----:B------:R4:W-:Y:S01]  /*5780*/  STL.64 [R1+0x750], R34 ;  /* 0x0007502201007387 */ /* 0x0009e20000100a00 */
[----:B--2---:R-:W-:-:S04]  /*5790*/  IMAD.WIDE R30, R5, 0x2, R218 ;  /* 0x00000002051e7825 */ /* 0x004fc800078e02da */
[----:B---3--:R-:W-:Y:S01]  /*57a0*/  IMAD.WIDE R32, R5, 0x2, R216 ;  /* 0x0000000205207825 */ /* 0x008fe200078e02d8 */
[----:B------:R2:W-:Y:S03]  /*57b0*/  STL.64 [R1+0x738], R30 ;  /* 0x0007381e01007387 */ /* 0x0005e60000100a00 */
[C---:B----4-:R-:W-:Y:S01]  /*57c0*/  IMAD.WIDE R34, R6.reuse, 0x2, R218 ;  /* 0x0000000206227825 */ /* 0x050fe200078e02da */
[----:B------:R3:W-:Y:S04]  /*57d0*/  STL.64 [R1+0x730], R32 ;  /* 0x0007302001007387 */ /* 0x0007e80000100a00 */
[----:B------:R4:W-:Y:S01]  /*57e0*/  STL.64 [R1+0x718], R34 ;  /* 0x0007182201007387 */ /* 0x0009e20000100a00 */
[----:B--2---:R-:W-:-:S04]  /*57f0*/  IMAD.WIDE R30, R6, 0x2, R216 ;  /* 0x00000002061e7825 */ /* 0x004fc800078e02d8 */
[C---:B---3--:R-:W-:Y:S01]  /*5800*/  IMAD.WIDE R32, R7.reuse, 0x2, R218 ;  /* 0x0000000207207825 */ /* 0x048fe200078e02da */
[----:B------:R2:W-:Y:S03]  /*5810*/  STL.64 [R1+0x710], R30 ;  /* 0x0007101e01007387 */ /* 0x0005e60000100a00 */
[----:B----4-:R-:W-:Y:S01]  /*5820*/  IMAD.WIDE R34, R7, 0x2, R216 ;  /* 0x0000000207227825 */ /* 0x010fe200078e02d8 */
        /* <DEDUP_REMOVED lines=69> */
[----:B---3--:R-:W-:Y:S01]  /*5c80*/  IMAD.WIDE R32, R25, 0x2, R218 ;  /* 0x0000000219207825 */ /* 0x008fe200078e02da */
[----:B------:R2:W-:Y:S03]  /*5c90*/  STL.64 [R1+0x4d0], R30 ;  /* 0x0004d01e01007387 */ /* 0x0005e60000100a00 */
[--C-:B----4-:R-:W-:Y:S01]  /*5ca0*/  IMAD.WIDE R34, R2, 0x2, R214.reuse ;  /* 0x0000000202227825 */ /* 0x110fe200078e02d6 */
[----:B------:R3:W-:Y:S04]  /*5cb0*/  STL.64 [R1+0x4b8], R32 ;  /* 0x0004b82001007387 */ /* 0x0007e80000100a00 */
[----:B------:R4:W-:Y:S01]  /*5cc0*/  STL.64 [R1+0x768], R34 ;  /* 0x0007682201007387 */ /* 0x0009e20000100a00 */
[----:B--2---:R-:W-:-:S04]  /*5cd0*/  IMAD.WIDE R30, R4, 0x2, R214 ;  /* 0x00000002041e7825 */ /* 0x004fc800078e02d6 */
[--C-:B---3--:R-:W-:Y:S01]  /*5ce0*/  IMAD.WIDE R32, R5, 0x2, R214.reuse ;  /* 0x0000000205207825 */ /* 0x108fe200078e02d6 */
        /* <DEDUP_REMOVED lines=37> */
[----:B----4-:R-:W-:Y:S01]  /*5f40*/  IMAD.WIDE R34, R24, 0x2, R214 ;  /* 0x0000000218227825 */ /* 0x010fe200078e02d6 */
[----:B------:R3:W-:Y:S04]  /*5f50*/  STL.64 [R1+0x4e8], R32 ;  /* 0x0004e82001007387 */ /* 0x0007e80000100a00 */
[----:B------:R-:W-:Y:S01]  /*5f60*/  STL.64 [R1+0x4c8], R34 ;  /* 0x0004c82201007387 */ /* 0x000fe20000100a00 */
[----:B--2---:R-:W-:-:S04]  /*5f70*/  IMAD.WIDE R30, R2, 0x2, R212 ;  /* 0x00000002021e7825 */ /* 0x004fc800078e02d4 */
[--C-:B---3--:R-:W-:Y:S01]  /*5f80*/  IMAD.WIDE R32, R4, 0x2, R212.reuse ;  /* 0x0000000204207825 */ /* 0x108fe200078e02d4 */
[----:B------:R2:W-:Y:S03]  /*5f90*/  STL.64 [R1+0x760], R30 ;  /* 0x0007601e01007387 */ /* 0x0005e60000100a00 */
[--C-:B------:R-:W-:Y:S01]  /*5fa0*/  IMAD.WIDE R4, R5, 0x2, R212.reuse ;  /* 0x0000000205047825 */ /* 0x100fe200078e02d4 */
[----:B------:R-:W-:Y:S03]  /*5fb0*/  STL.64 [R1+0x740], R32 ;  /* 0x0007402001007387 */ /* 0x000fe60000100a00 */
[----:B------:R-:W-:Y:S01]  /*5fc0*/  IMAD.MOV.U32 R2, RZ, RZ, 0x3f800000 ;  /* 0x3f800000ff027424 */ /* 0x000fe200078e00ff */
[----:B------:R3:W-:Y:S01]  /*5fd0*/  STL.64 [R1+0x720], R4 ;  /* 0x0007200401007387 */ /* 0x0007e20000100a00 */
[----:B--2---:R-:W-:-:S04]  /*5fe0*/  IMAD.WIDE R30, R6, 0x2, R212 ;  /* 0x00000002061e7825 */ /* 0x004fc800078e02d4 */
[--C-:B------:R-:W-:Y:S01]  /*5ff0*/  IMAD.WIDE R6, R7, 0x2, R212.reuse ;  /* 0x0000000207067825 */ /* 0x100fe200078e02d4 */
[----:B------:R-:W-:Y:S03]  /*6000*/  STL.64 [R1+0x700], R30 ;  /* 0x0007001e01007387 */ /* 0x000fe60000100a00 */
[--C-:B---3--:R-:W-:Y:S01]  /*6010*/  IMAD.WIDE R4, R8, 0x2, R212.reuse ;  /* 0x0000000208047825 */ /* 0x108fe200078e02d4 */
[----:B------:R2:W-:Y:S03]  /*6020*/  STL.64 [R1+0x6e0], R6 ;  /* 0x0006e00601007387 */ /* 0x0005e60000100a00 */
[--C-:B------:R-:W-:Y:S01]  /*6030*/  IMAD.WIDE R8, R9, 0x2, R212.reuse ;  /* 0x0000000209087825 */ /* 0x100fe200078e02d4 */
        /* <DEDUP_REMOVED lines=39> */
[C---:B---3--:R-:W-:Y:S01]  /*62b0*/  IMAD.WIDE R4, R26.reuse, 0x2, R216 ;  /* 0x000000021a047825 */ /* 0x048fe200078e02d8 */
[----:B------:R2:W-:Y:S03]  /*62c0*/  STL.64 [R1+0x498], R6 ;  /* 0x0004980601007387 */ /* 0x0005e60000100a00 */
[C---:B----4-:R-:W-:Y:S01]  /*62d0*/  IMAD.WIDE R8, R26.reuse, 0x2, R214 ;  /* 0x000000021a087825 */ /* 0x050fe200078e02d6 */
        /* <DEDUP_REMOVED lines=27> */
[----:B------:R-:W-:Y:S01]  /*6490*/  IMAD.MOV.U32 R3, RZ, RZ, 0x3f800000 ;  /* 0x3f800000ff037424 */ /* 0x000fe200078e00ff */
[----:B---3--:R-:W-:Y:S01]  /*64a0*/  MOV R5, 0x3f800000 ;  /* 0x3f80000000057802 */ /* 0x008fe20000000f00 */
[----:B------:R-:W-:Y:S01]  /*64b0*/  IMAD.MOV.U32 R4, RZ, RZ, 0x3f800000 ;  /* 0x3f800000ff047424 */ /* 0x000fe200078e00ff */
[----:B------:R4:W-:Y:S04]  /*64c0*/  STL.64 [R1+0x420], R6 ;  /* 0x0004200601007387 */ /* 0x0009e80000100a00 */
[----:B------:R4:W-:Y:S04]  /*64d0*/  STL.64 [R1+0x18], R2 ;  /* 0x0000180201007387 */ /* 0x0009e80000100a00 */
[----:B01----:R4:W-:Y:S02]  /*64e0*/  STL.64 [R1], R4 ;  /* 0x0000000401007387 */ /* 0x0039e40000100a00 */
.L_x_1:
[----:B------:R-:W2:Y:S04]  /*64f0*/  LDL.64 R22, [R1+0x768] ;  /* 0x0007680001167983 */ /* 0x000ea80000100a00 */
[----:B------:R-:W3:Y:S04]  /*6500*/  LDL.64 R14, [R1+0x758] ;  /* 0x00075800010e7983 */ /* 0x000ee80000100a00 */
[----:B----4-:R-:W4:Y:S04]  /*6510*/  LDL.64 R4, [R1+0x778] ;  /* 0x0007780001047983 */ /* 0x010f280000100a00 */
[----:B------:R-:W5:Y:S04]  /*6520*/  LDL.64 R24, [R1+0x770] ;  /* 0x0007700001187983 */ /* 0x000f680000100a00 */
[----:B------:R-:W4:Y:S04]  /*6530*/  LDL.64 R20, [R1+0x760] ;  /* 0x0007600001147983 */ /* 0x000f280000100a00 */
[----:B------:R-:W5:Y:S04]  /*6540*/  LDL.64 R12, [R1+0x750] ;  /* 0x00075000010c7983 */ /* 0x000f680000100a00 */
[----:B------:R-:W5:Y:S04]  /*6550*/  LDL.64 R32, [R1+0x748] ;  /* 0x0007480001207983 */ /* 0x000f680000100a00 */
[----:B------:R-:W5:Y:S04]  /*6560*/  LDL.64 R30, [R1+0x740] ;  /* 0x00074000011e7983 */ /* 0x000f680000100a00 */
[----:B------:R-:W5:Y:S04]  /*6570*/  LDL.64 R28, [R1+0x738] ;  /* 0x00073800011c7983 */ /* 0x000f680000100a00 */
[----:B------:R-:W5:Y:S04]  /*6580*/  LDL.64 R26, [R1+0x730] ;  /* 0x00073000011a7983 */ /* 0x000f680000100a00 */
[----:B------:R-:W5:Y:S01]  /*6590*/  LDL.64 R18, [R1+0x728] ;  /* 0x0007280001127983 */ /* 0x000f620000100a00 */
[C---:B------:R-:W-:Y:S01]  /*65a0*/  IMAD.WIDE R10, R0.reuse, 0x2, R216 ;  /* 0x00000002000a7825 */ /* 0x040fe200078e02d8 */
[----:B------:R-:W0:Y:S02]  /*65b0*/  LDC R66, c[0x0][0x3c4] ;  /* 0x0000f100ff427b82 */ /* 0x000e240000000800 */
[----:B------:R-:W-:Y:S04]  /*65c0*/  STL.64 [R1+0x820], R190 ;  /* 0x000820be01007387 */ /* 0x000fe80000100a00 */
[----:B------:R-:W-:Y:S04]  /*65d0*/  STL [R1+0x81c], R185 ;  /* 0x00081cb901007387 */ /* 0x000fe80000100800 */
        /* <DEDUP_REMOVED lines=23> */
[----:B------:R1:W-:Y:S04]  /*6750*/  STL [R1+0x7bc], R161 ;  /* 0x0007bca101007387 */ /* 0x0003e80000100800 */
        /* <DEDUP_REMOVED lines=8> */
[----:B------:R0:W-:Y:S04]  /*67e0*/  STL [R1+0x798], R154 ;  /* 0x0007989a01007387 */ /* 0x0001e80000100800 */
[----:B------:R0:W-:Y:S04]  /*67f0*/  STL [R1+0x794], R155 ;  /* 0x0007949b01007387 */ /* 0x0001e80000100800 */
[----:B------:R-:W-:Y:S04]  /*6800*/  STL [R1+0x790], R148 ;  /* 0x0007909401007387 */ /* 0x000fe80000100800 */
[----:B------:R-:W-:Y:S04]  /*6810*/  STL [R1+0x78c], R149 ;  /* 0x00078c9501007387 */ /* 0x000fe80000100800 */
[----:B------:R0:W-:Y:S04]  /*6820*/  STL [R1+0x788], R150 ;  /* 0x0007889601007387 */ /* 0x0001e80000100800 */
[----:B------:R0:W-:Y:S04]  /*6830*/  STL [R1+0x784], R151 ;  /* 0x0007849701007387 */ /* 0x0001e80000100800 */
[----:B------:R-:W5:Y:S04]  /*6840*/  LDL.64 R16, [R1+0x720] ;  /* 0x0007200001107983 */ /* 0x000f680000100a00 */
[----:B-1----:R2:W5:Y:S01]  /*6850*/  LDG.E.U16 R161, desc[UR10][R10.64] ;  /* 0x0000000a0aa17981 */ /* 0x002562000c1e1500 */
[----:B------:R-:W-:-:S03]  /*6860*/  IMAD.WIDE R6, R0, 0x2, R212 ;  /* 0x0000000200067825 */ /* 0x000fc600078e02d4 */
[----:B------:R-:W5:Y:S01]  /*6870*/  LDL.64 R36, [R1+0x6e8] ;  /* 0x0006e80001247983 */ /* 0x000f620000100a00 */
[----:B------:R-:W-:-:S03]  /*6880*/  IMAD.WIDE R8, R0, 0x2, R214 ;  /* 0x0000000200087825 */ /* 0x000fc600078e02d6 */
[----:B0-----:R3:W5:Y:S04]  /*6890*/  LDG.E.U16 R159, desc[UR10][R6.64] ;  /* 0x0000000a069f7981 */ /* 0x001768000c1e1500 */
[----:B------:R4:W5:Y:S01]  /*68a0*/  LDG.E.U16 R160, desc[UR10][R8.64] ;  /* 0x0000000a08a07981 */ /* 0x000962000c1e1500 */
[----:B------:R-:W-:-:S03]  /*68b0*/  IMAD.WIDE R2, R0, 0x2, R218 ;  /* 0x0000000200027825 */ /* 0x000fc600078e02da */
[----:B------:R-:W5:Y:S04]  /*68c0*/  LDL.64 R34, [R1+0x6e0] ;  /* 0x0006e00001227983 */ /* 0x000f680000100a00 */
[----:B------:R5:W5:Y:S04]  /*68d0*/  LDG.E.U16 R191, desc[UR10][R2.64] ;  /* 0x0000000a02bf7981 */ /* 0x000b68000c1e1500 */
[----:B------:R-:W5:Y:S04]  /*68e0*/  LDL.64 R38, [R1+0x6f0] ;  /* 0x0006f00001267983 */ /* 0x000f680000100a00 */
        /* <DEDUP_REMOVED lines=15> */
[----:B------:R-:W5:Y:S01]  /*69e0*/  LDL.64 R168, [R1+0x530] ;  /* 0x0005300001a87983 */ /* 0x000f620000100a00 */
[----:B--2---:R-:W-:-:S03]  /*69f0*/  IMAD.WIDE R10, R0, 0x2, R22 ;  /* 0x00000002000a7825 */ /* 0x004fc600078e0216 */
[----:B------:R-:W2:Y:S04]  /*6a00*/  LDL.64 R178, [R1+0x538] ;  /* 0x0005380001b27983 */ /* 0x000ea80000100a00 */
[----:B------:R-:W2:Y:S01]  /*6a10*/  LDL.64 R22, [R1+0x710] ;  /* 0x0007100001167983 */ /* 0x000ea20000100a00 */
[----:B---3--:R-:W-:-:S03]  /*6a20*/  IMAD.WIDE R6, R0, 0x2, R14 ;  /* 0x0000000200067825 */ /* 0x008fc600078e020e */
[----:B------:R-:W3:Y:S04]  /*6a30*/  LDL.64 R14, [R1+0x700] ;  /* 0x00070000010e7983 */ /* 0x000ee80000100a00 */
[----:B------:R0:W3:Y:S01]  /*6a40*/  LDG.E.U16 R154, desc[UR10][R6.64] ;  /* 0x0000000a069a7981 */ /* 0x0000e2000c1e1500 */
[----:B----4-:R-:W-:-:S03]  /*6a50*/  IMAD.WIDE R8, R0, 0x2, R20 ;  /* 0x0000000200087825 */ /* 0x010fc600078e0214 */
[----:B------:R-:W4:Y:S04]  /*6a60*/  LDG.E.U16 R156, desc[UR10][R10.64] ;  /* 0x0000000a0a9c7981 */ /* 0x000f28000c1e1500 */
[----:B------:R-:W3:Y:S01]  /*6a70*/  LDL.64 R20, [R1+0x708] ;  /* 0x0007080001147983 */ /* 0x000ee20000100a00 */
[----:B------:R-:W-:-:S03]  /*6a80*/  IMAD.WIDE R4, R0, 0x2, R4 ;  /* 0x0000000200047825 */ /* 0x000fc600078e0204 */
[----:B------:R-:W4:Y:S01]  /*6a90*/  LDG.E.U16 R155, desc[UR10][R8.64] ;  /* 0x0000000a089b7981 */ /* 0x000f22000c1e1500 */
[----:B-----5:R-:W-:-:S03]  /*6aa0*/  IMAD.WIDE R2, R0, 0x2, R24 ;  /* 0x0000000200027825 */ /* 0x020fc600078e0218 */
[----:B------:R1:W5:Y:S04]  /*6ab0*/  LDG.E.U16 R158, desc[UR10][R4.64] ;  /* 0x0000000a049e7981 */ /* 0x000368000c1e1500 */
[----:B------:R-:W4:Y:S01]  /*6ac0*/  LDL.64 R24, [R1+0x718] ;  /* 0x0007180001187983 */ /* 0x000f220000100a00 */
[----:B0-----:R-:W-:-:S03]  /*6ad0*/  IMAD.WIDE R6, R0, 0x2, R26 ;  /* 0x0000000200067825 */ /* 0x001fc600078e021a */
[----:B------:R0:W4:Y:S04]  /*6ae0*/  LDG.E.U16 R157, desc[UR10][R2.64] ;  /* 0x0000000a029d7981 */ /* 0x000128000c1e1500 */
[----:B------:R-:W5:Y:S01]  /*6af0*/  LDL.64 R26, [R1+0x6d8] ;  /* 0x0006d800011a7983 */ /* 0x000f620000100a00 */
[----:B-1----:R-:W-:-:S03]  /*6b00*/  IMAD.WIDE R4, R0, 0x2, R12 ;  /* 0x0000000200047825 */ /* 0x002fc600078e020c */
[----:B------:R-:W5:Y:S01]  /*6b10*/  LDL.64 R12, [R1+0x6f8] ;  /* 0x0006f800010c7983 */ /* 0x000f620000100a00 */
[----:B------:R-:W-:-:S03]  /*6b20*/  IMAD.WIDE R10, R0, 0x2, R30 ;  /* 0x00000002000a7825 */ /* 0x000fc600078e021e */
[----:B------:R-:W5:Y:S01]  /*6b30*/  LDL.64 R30, [R1+0x6c8] ;  /* 0x0006c800011e7983 */ /* 0x000f620000100a00 */
[----:B0-----:R-:W-:-:S03]  /*6b40*/  IMAD.WIDE R2, R0, 0x2, R32 ;  /* 0x0000000200027825 */ /* 0x001fc600078e0220 */
[----:B------:R-:W5:Y:S01]  /*6b50*/  LDL.64 R32, [R1+0x6d0] ;  /* 0x0006d00001207983 */ /* 0x000f620000100a00 */
[----:B------:R-:W-:-:S03]  /*6b60*/  IMAD.WIDE R8, R0, 0x2, R28 ;  /* 0x0000000200087825 */ /* 0x000fc600078e021c */
[----:B------:R0:W5:Y:S04]  /*6b70*/  LDG.E.U16 R152, desc[UR10][R2.64] ;  /* 0x0000000a02987981 */ /* 0x000168000c1e1500 */
[----:B------:R-:W5:Y:S04]  /*6b80*/  LDL.64 R28, [R1+0x6b0] ;  /* 0x0006b000011c7983 */ /* 0x000f680000100a00 */
[----:B------:R2:W5:Y:S04]  /*6b90*/  LDG.E.U16 R150, desc[UR10][R8.64] ;  /* 0x0000000a08967981 */ /* 0x000568000c1e1500 */
[----:B------:R1:W5:Y:S04]  /*6ba0*/  LDG.E.U16 R153, desc[UR10][R4.64] ;  /* 0x0000000a04997981 */ /* 0x000368000c1e1500 */
[----:B------:R3:W5:Y:S04]  /*6bb0*/  LDG.E.U16 R149, desc[UR10][R6.64] ;  /* 0x0000000a06957981 */ /* 0x000768000c1e1500 */
[----:B------:R-:W5:Y:S04]  /*6bc0*/  LDG.E.U16 R151, desc[UR10][R10.64] ;  /* 0x0000000a0a977981 */ /* 0x000f68000c1e1500 */
        /* <DEDUP_REMOVED lines=9> */
[----:B0-----:R-:W-:-:S03]  /*6c60*/  IMAD.WIDE R2, R0, 0x2, R16 ;  /* 0x0000000200027825 */ /* 0x001fc600078e0210 */
[----:B------:R-:W5:Y:S01]  /*6c70*/  LDL.64 R16, [R1+0x6b8] ;  /* 0x0006b80001107983 */ /* 0x000f620000100a00 */
[----:B--2---:R-:W-:-:S03]  /*6c80*/  IMAD.WIDE R8, R0, 0x2, R22 ;  /* 0x0000000200087825 */ /* 0x004fc600078e0216 */
[----:B------:R-:W2:Y:S04]  /*6c90*/  LDG.E.U16 R251, desc[UR10][R2.64] ;  /* 0x0000000a02fb7981 */ /* 0x000ea8000c1e1500 */
[----:B------:R-:W2:Y:S01]  /*6ca0*/  LDL.64 R22, [R1+0x698] ;  /* 0x0006980001167983 */ /* 0x000ea20000100a00 */
[----:B-1----:R-:W-:-:S03]  /*6cb0*/  IMAD.WIDE R4, R0, 0x2, R18 ;  /* 0x0000000200047825 */ /* 0x002fc600078e0212 */
[----:B------:R-:W2:Y:S04]  /*6cc0*/  LDL.64 R18, [R1+0x6c0] ;  /* 0x0006c00001127983 */ /* 0x000ea80000100a00 */
[----:B------:R0:W2:Y:S01]  /*6cd0*/  LDG.E.U16 R148, desc[UR10][R4.64] ;  /* 0x0000000a04947981 */ /* 0x0000a2000c1e1500 */
[----:B---3--:R-:W-:-:S03]  /*6ce0*/  IMAD.WIDE R6, R0, 0x2, R20 ;  /* 0x0000000200067825 */ /* 0x008fc600078e0214 */
[----:B------:R1:W3:Y:S04]  /*6cf0*/  LDG.E.U16 R247, desc[UR10][R8.64] ;  /* 0x0000000a08f77981 */ /* 0x0002e8000c1e1500 */
[----:B------:R-:W3:Y:S01]  /*6d00*/  LDL.64 R20, [R1+0x688] ;  /* 0x0006880001147983 */ /* 0x000ee20000100a00 */
[----:B0-----:R-:W-:-:S03]  /*6d10*/  IMAD.WIDE R4, R0, 0x2, R14 ;  /* 0x0000000200047825 */ /* 0x001fc600078e020e */
[----:B------:R-:W3:Y:S04]  /*6d20*/  LDL.64 R14, [R1+0x6a0] ;  /* 0x0006a000010e7983 */ /* 0x000ee80000100a00 */
[----:B------:R5:W3:Y:S01]  /*6d30*/  LDG.E.U16 R243, desc[UR10][R4.64] ;  /* 0x0000000a04f37981 */ /* 0x000ae2000c1e1500 */
[----:B----4-:R-:W-:-:S03]  /*6d40*/  IMAD.WIDE R10, R0, 0x2, R24 ;  /* 0x00000002000a7825 */ /* 0x010fc600078e0218 */
[----:B------:R-:W4:Y:S01]  /*6d50*/  LDL.64 R24, [R1+0x6a8] ;  /* 0x0006a80001187983 */ /* 0x000f220000100a00 */
[----:B-1----:R-:W-:-:S03]  /*6d60*/  IMAD.WIDE R8, R0, 0x2, R36 ;  /* 0x0000000200087825 */ /* 0x002fc600078e0224 */
[----:B------:R0:W4:Y:S01]  /*6d70*/  LDG.E.U16 R245, desc[UR10][R6.64] ;  /* 0x0000000a06f57981 */ /* 0x000122000c1e1500 */
[----:B-----5:R-:W-:-:S03]  /*6d80*/  IMAD.WIDE R4, R0, 0x2, R26 ;  /* 0x0000000200047825 */ /* 0x020fc600078e021a */
[----:B------:R-:W5:Y:S01]  /*6d90*/  LDL.64 R26, [R1+0x680] ;  /* 0x00068000011a7983 */ /* 0x000f620000100a00 */
[----:B------:R-:W-:-:S03]  /*6da0*/  IMAD.WIDE R2, R0, 0x2, R12 ;  /* 0x0000000200027825 */ /* 0x000fc600078e020c */
[----:B------:R-:W5:Y:S04]  /*6db0*/  LDL.64 R12, [R1+0x690] ;  /* 0x00069000010c7983 */ /* 0x000f680000100a00 */
[----:B------:R1:W5:Y:S04]  /*6dc0*/  LDG.E.U16 R241, desc[UR10][R2.64] ;  /* 0x0000000a02f17981 */ /* 0x000368000c1e1500 */
[----:B------:R1:W5:Y:S01]  /*6dd0*/  LDG.E.U16 R237, desc[UR10][R8.64] ;  /* 0x0000000a08ed7981 */ /* 0x000362000c1e1500 */
[----:B0-----:R-:W-:-:S03]  /*6de0*/  IMAD.WIDE R6, R0, 0x2, R34 ;  /* 0x0000000200067825 */ /* 0x001fc600078e0222 */
[----:B------:R-:W5:Y:S01]  /*6df0*/  LDL.64 R34, [R1+0x678] ;  /* 0x0006780001227983 */ /* 0x000f620000100a00 */
[----:B-1----:R-:W-:-:S03]  /*6e00*/  IMAD.WIDE R2, R0, 0x2, R32 ;  /* 0x0000000200027825 */ /* 0x002fc600078e0220 */
[----:B------:R-:W5:Y:S01]  /*6e10*/  LDL.64 R32, [R1+0x668] ;  /* 0x0006680001207983 */ /* 0x000f620000100a00 */
[----:B------:R-:W-:-:S03]  /*6e20*/  IMAD.WIDE R8, R0, 0x2, R30 ;  /* 0x0000000200087825 */ /* 0x000fc600078e021e */
[----:B------:R-:W5:Y:S04]  /*6e30*/  LDL.64 R30, [R1+0x658] ;  /* 0x00065800011e7983 */ /* 0x000f680000100a00 */
[----:B------:R-:W5:Y:S04]  /*6e40*/  LDG.E.U16 R229, desc[UR10][R2.64] ;  /* 0x0000000a02e57981 */ /* 0x000f68000c1e1500 */
[----:B------:R0:W5:Y:S04]  /*6e50*/  LDG.E.U16 R235, desc[UR10][R6.64] ;  /* 0x0000000a06eb7981 */ /* 0x000168000c1e1500 */
[----:B------:R-:W5:Y:S04]  /*6e60*/  LDL.64 R36, [R1+0x618] ;  /* 0x0006180001247983 */ /* 0x000f680000100a00 */
[----:B------:R-:W5:Y:S01]  /*6e70*/  LDG.E.U16 R249, desc[UR10][R10.64] ;  /* 0x0000000a0af97981 */ /* 0x000f62000c1e1500 */
[----:B0-----:R-:W-:-:S03]  /*6e80*/  IMAD.WIDE R6, R0, 0x2, R28 ;  /* 0x0000000200067825 */ /* 0x001fc600078e021c */
[----:B------:R-:W5:Y:S04]  /*6e90*/  LDG.E.U16 R209, desc[UR10][R8.64] ;  /* 0x0000000a08d17981 */ /* 0x000f68000c1e1500 */
[----:B------:R-:W5:Y:S01]  /*6ea0*/  LDG.E.U16 R233, desc[UR10][R4.64] ;  /* 0x0000000a04e97981 */ /* 0x000f62000c1e1500 */
[----:B------:R-:W-:-:S03]  /*6eb0*/  IMAD.WIDE R2, R0, 0x2, R16 ;  /* 0x0000000200027825 */ /* 0x000fc600078e0210 */
[----:B------:R-:W5:Y:S04]  /*6ec0*/  LDL.64 R28, [R1+0x620] ;  /* 0x00062000011c7983 */ /* 0x000f680000100a00 */
[----:B------:R-:W5:Y:S04]  /*6ed0*/  LDL.64 R16, [R1+0x660] ;  /* 0x0006600001107983 */ /* 0x000f680000100a00 */
[----:B------:R-:W5:Y:S04]  /*6ee0*/  LDG.E.U16 R2, desc[UR10][R2.64] ;  /* 0x0000000a02027981 */ /* 0x000f68000c1e1500 */
[----:B------:R2:W5:Y:S02]  /*6ef0*/  LDG.E.U16 R3, desc[UR10][R6.64] ;  /* 0x0000000a06037981 */ /* 0x000564000c1e1500 */
[----:B--2---:R-:W-:-:S02]  /*6f00*/  IMAD.WIDE R6, R0, 0x2, R22 ;  /* 0x0000000200067825 */ /* 0x004fc400078e0216 */
[----:B------:R-:W2:Y:S02]  /*6f10*/  LDL.64 R22, [R1+0x640] ;  /* 0x0006400001167983 */ /* 0x000ea40000100a00 */
[C---:B------:R-:W-:Y:S02]  /*6f20*/  IMAD.WIDE R58, R0.reuse, 0x2, R18 ;  /* 0x00000002003a7825 */ /* 0x040fe400078e0212 */
[----:B------:R-:W2:Y:S02]  /*6f30*/  LDL.64 R18, [R1+0x670] ;  /* 0x0006700001127983 */ /* 0x000ea40000100a00 */
[C---:B------:R-:W-:Y:S02]  /*6f40*/  IMAD.WIDE R10, R0.reuse, 0x2, R38 ;  /* 0x00000002000a7825 */ /* 0x040fe400078e0226 */
[----:B------:R-:W2:Y:S04]  /*6f50*/  LDL.64 R38, [R1+0x628] ;  /* 0x0006280001267983 */ /* 0x000ea80000100a00 */
[----:B------:R5:W2:Y:S01]  /*6f60*/  LDG.E.U16 R239, desc[UR10][R10.64] ;  /* 0x0000000a0aef7981 */ /* 0x000aa2000c1e1500 */
[----:B---3--:R-:W-:-:S03]  /*6f70*/  IMAD.WIDE R8, R0, 0x2, R20 ;  /* 0x0000000200087825 */ /* 0x008fc600078e0214 */
[----:B------:R-:W3:Y:S01]  /*6f80*/  LDL.64 R20, [R1+0x630] ;  /* 0x0006300001147983 */ /* 0x000ee20000100a00 */
[----:B------:R-:W-:-:S03]  /*6f90*/  IMAD.WIDE R14, R0, 0x2, R14 ;  /* 0x00000002000e7825 */ /* 0x000fc600078e020e */
[----:B------:R-:W3:Y:S04]  /*6fa0*/  LDG.E.U16 R6, desc[UR10][R6.64] ;  /* 0x0000000a06067981 */ /* 0x000ee8000c1e1500 */
[----:B------:R-:W3:Y:S01]  /*6fb0*/  LDG.E.U16 R8, desc[UR10][R8.64] ;  /* 0x0000000a08087981 */ /* 0x000ee2000c1e1500 */
[----:B----4-:R-:W-:-:S03]  /*6fc0*/  IMAD.WIDE R4, R0, 0x2, R24 ;  /* 0x0000000200047825 */ /* 0x010fc600078e0218 */
[----:B------:R-:W4:Y:S04]  /*6fd0*/  LDL.64 R24, [R1+0x650] ;  /* 0x0006500001187983 */ /* 0x000f280000100a00 */
[----:B------:R-:W4:Y:S01]  /*6fe0*/  LDG.E.U16 R4, desc[UR10][R4.64] ;  /* 0x0000000a04047981 */ /* 0x000f22000c1e1500 */
[----:B-----5:R-:W-:-:S03]  /*6ff0*/  IMAD.WIDE R10, R0, 0x2, R26 ;  /* 0x00000002000a7825 */ /* 0x020fc600078e021a */
[----:B------:R-:W5:Y:S01]  /*7000*/  LDL.64 R26, [R1+0x610] ;  /* 0x00061000011a7983 */ /* 0x000f620000100a00 */
[----:B------:R-:W-:-:S03]  /*7010*/  IMAD.WIDE R12, R0, 0x2, R12 ;  /* 0x00000002000c7825 */ /* 0x000fc600078e020c */
[----:B------:R0:W4:Y:S04]  /*7020*/  LDG.E.U16 R9, desc[UR10][R10.64] ;  /* 0x0000000a0a097981 */ /* 0x000128000c1e1500 */
[----:B------:R-:W4:Y:S04]  /*7030*/  LDG.E.U16 R5, desc[UR10][R14.64] ;  /* 0x0000000a0e057981 */ /* 0x000f28000c1e1500 */
[----:B------:R1:W4:Y:S01]  /*7040*/  LDG.E.U16 R7, desc[UR10][R12.64] ;  /* 0x0000000a0c077981 */ /* 0x000322000c1e1500 */
[----:B0-----:R-:W-:-:S03]  /*7050*/  IMAD.WIDE R10, R0, 0x2, R34 ;  /* 0x00000002000a7825 */ /* 0x001fc600078e0222 */
[----:B------:R-:W4:Y:S04]  /*7060*/  LDL.64 R34, [R1+0x600] ;  /* 0x0006000001227983 */ /* 0x000f280000100a00 */
[----:B------:R-:W4:Y:S01]  /*7070*/  LDG.E.U16 R10, desc[UR10][R10.64] ;  /* 0x0000000a0a0a7981 */ /* 0x000f22000c1e1500 */
[----:B-1----:R-:W-:-:S03]  /*7080*/  IMAD.WIDE R12, R0, 0x2, R32 ;  /* 0x00000002000c7825 */ /* 0x002fc600078e0220 */
[----:B------:R-:W4:Y:S01]  /*7090*/  LDL.64 R32, [R1+0x5f0] ;  /* 0x0005f00001207983 */ /* 0x000f220000100a00 */
[----:B------:R-:W-:-:S03]  /*70a0*/  IMAD.WIDE R14, R0, 0x2, R30 ;  /* 0x00000002000e7825 */ /* 0x000fc600078e021e */
[----:B------:R-:W4:Y:S04]  /*70b0*/  LDL.64 R30, [R1+0x5e0] ;  /* 0x0005e000011e7983 */ /* 0x000f280000100a00 */
[----:B------:R-:W4:Y:S04]  /*70c0*/  LDG.E.U16 R12, desc[UR10][R12.64] ;  /* 0x0000000a0c0c7981 */ /* 0x000f28000c1e1500 */
[----:B------:R-:W4:Y:S04]  /*70d0*/  LDG.E.U16 R14, desc[UR10][R14.64] ;  /* 0x0000000a0e0e7981 */ /* 0x000f28000c1e1500 */
[----:B------:R-:W4:Y:S01]  /*70e0*/  LDG.E.U16 R58, desc[UR10][R58.64] ;  /* 0x0000000a3a3a7981 */ /* 0x000f22000c1e1500 */
[----:B------:R-:W-:-:S05]  /*70f0*/  IMAD.WIDE R16, R0, 0x2, R16 ;  /* 0x0000000200107825 */ /* 0x000fca00078e0210 */
[----:B------:R0:W4:Y:S02]  /*7100*/  LDG.E.U16 R13, desc[UR10][R16.64] ;  /* 0x0000000a100d7981 */ /* 0x000124000c1e1500 */
[C---:B0-----:R-:W-:Y:S02]  /*7110*/  IMAD.WIDE R16, R0.reuse, 0x2, R48 ;  /* 0x0000000200107825 */ /* 0x041fe400078e0230 */
[----:B------:R-:W4:Y:S04]  /*7120*/  LDL.64 R48, [R1+0x580] ;  /* 0x0005800001307983 */ /* 0x000f280000100a00 */
[----:B------:R-:W4:Y:S01]  /*7130*/  LDG.E.U16 R16, desc[UR10][R16.64] ;  /* 0x0000000a10107981 */ /* 0x000f22000c1e1500 */
[----:B--2---:R-:W-:-:S05]  /*7140*/  IMAD.WIDE R22, R0, 0x2, R22 ;  /* 0x0000000200167825 */ /* 0x004fca00078e0216 */
[----:B------:R0:W2:Y:S02]  /*7150*/  LDG.E.U16 R17, desc[UR10][R22.64] ;  /* 0x0000000a16117981 */ /* 0x0000a4000c1e1500 */
[C---:B0-----:R-:W-:Y:S02]  /*7160*/  IMAD.WIDE R22, R0.reuse, 0x2, R36 ;  /* 0x0000000200167825 */ /* 0x041fe400078e0224 */
[----:B------:R-:W2:Y:S02]  /*7170*/  LDL.64 R36, [R1+0x5c0] ;  /* 0x0005c00001247983 */ /* 0x000ea40000100a00 */
[C---:B------:R-:W-:Y:S02]  /*7180*/  IMAD.WIDE R18, R0.reuse, 0x2, R18 ;  /* 0x0000000200127825 */ /* 0x040fe400078e0212 */
[----:B------:R-:W2:Y:S04]  /*7190*/  LDG.E.U16 R22, desc[UR10][R22.64] ;  /* 0x0000000a16167981 */ /* 0x000ea8000c1e1500 */
[----:B------:R0:W2:Y:S01]  /*71a0*/  LDG.E.U16 R11, desc[UR10][R18.64] ;  /* 0x0000000a120b7981 */ /* 0x0000a2000c1e1500 */
[----:B---3--:R-:W-:-:S04]  /*71b0*/  IMAD.WIDE R20, R0, 0x2, R20 ;  /* 0x0000000200147825 */ /* 0x008fc800078e0214 */
[C---:B0-----:R-:W-:Y:S02]  /*71c0*/  IMAD.WIDE R18, R0.reuse, 0x2, R46 ;  /* 0x0000000200127825 */ /* 0x041fe400078e022e */
[----:B------:R-:W3:Y:S02]  /*71d0*/  LDL.64 R46, [R1+0x570] ;  /* 0x00057000012e7983 */ /* 0x000ee40000100a00 */
[C---:B-----5:R-:W-:Y:S02]  /*71e0*/  IMAD.WIDE R26, R0.reuse, 0x2, R26 ;  /* 0x00000002001a7825 */ /* 0x060fe400078e021a */
[----:B------:R-:W5:Y:S02]  /*71f0*/  LDG.E.U16 R18, desc[UR10][R18.64] ;  /* 0x0000000a12127981 */ /* 0x000f64000c1e1500 */
[C---:B------:R-:W-:Y:S02]  /*7200*/  IMAD.WIDE R28, R0.reuse, 0x2, R28 ;  /* 0x00000002001c7825 */ /* 0x040fe400078e021c */
[----:B------:R0:W5:Y:S04]  /*7210*/  LDG.E.U16 R23, desc[UR10][R26.64] ;  /* 0x0000000a1a177981 */ /* 0x000168000c1e1500 */
[----:B------:R1:W5:Y:S01]  /*7220*/  LDG.E.U16 R19, desc[UR10][R20.64] ;  /* 0x0000000a14137981 */ /* 0x000362000c1e1500 */
[----:B----4-:R-:W-:-:S04]  /*7230*/  IMAD.WIDE R24, R0, 0x2, R24 ;  /* 0x0000000200187825 */ /* 0x010fc800078e0218 */
[C---:B0-----:R-:W-:Y:S01]  /*7240*/  IMAD.WIDE R26, R0.reuse, 0x2, R42 ;  /* 0x00000002001a7825 */ /* 0x041fe200078e022a */
[----:B------:R0:W4:Y:S03]  /*7250*/  LDG.E.U16 R15, desc[UR10][R24.64] ;  /* 0x0000000a180f7981 */ /* 0x000126000c1e1500 */
[C---:B-1----:R-:W-:Y:S01]  /*7260*/  IMAD.WIDE R20, R0.reuse, 0x2, R38 ;  /* 0x0000000200147825 */ /* 0x042fe200078e0226 */
[----:B------:R-:W4:Y:S04]  /*7270*/  LDL.64 R42, [R1+0x5a0] ;  /* 0x0005a000012a7983 */ /* 0x000f280000100a00 */
[----:B------:R-:W5:Y:S04]  /*7280*/  LDL.64 R38, [R1+0x5d0] ;  /* 0x0005d00001267983 */ /* 0x000f680000100a00 */
[----:B------:R-:W5:Y:S01]  /*7290*/  LDG.E.U16 R20, desc[UR10][R20.64] ;  /* 0x0000000a14147981 */ /* 0x000f62000c1e1500 */
[----:B0-----:R-:W-:-:S03]  /*72a0*/  IMAD.WIDE R24, R0, 0x2, R44 ;  /* 0x0000000200187825 */ /* 0x001fc600078e022c */
[----:B------:R-:W5:Y:S01]  /*72b0*/  LDL.64 R44, [R1+0x5b0] ;  /* 0x0005b000012c7983 */ /* 0x000f620000100a00 */
[----:B------:R-:W-:-:S03]  /*72c0*/  IMAD.WIDE R32, R0, 0x2, R32 ;  /* 0x0000000200207825 */ /* 0x000fc600078e0220 */
[----:B------:R-:W5:Y:S04]  /*72d0*/  LDG.E.U16 R26, desc[UR10][R26.64] ;  /* 0x0000000a1a1a7981 */ /* 0x000f68000c1e1500 */
[----:B------:R0:W5:Y:S01]  /*72e0*/  LDG.E.U16 R21, desc[UR10][R28.64] ;  /* 0x0000000a1c157981 */ /* 0x000162000c1e1500 */
[----:B------:R-:W-:-:S03]  /*72f0*/  IMAD.WIDE R30, R0, 0x2, R30 ;  /* 0x00000002001e7825 */ /* 0x000fc600078e021e */
[----:B------:R-:W5:Y:S01]  /*7300*/  LDG.E.U16 R24, desc[UR10][R24.64] ;  /* 0x0000000a18187981 */ /* 0x000f62000c1e1500 */
[----:B------:R-:W-:-:S03]  /*7310*/  IMAD.WIDE R34, R0, 0x2, R34 ;  /* 0x0000000200227825 */ /* 0x000fc600078e0222 */
[----:B------:R1:W5:Y:S01]  /*7320*/  LDG.E.U16 R27, desc[UR10][R32.64] ;  /* 0x0000000a201b7981 */ /* 0x000362000c1e1500 */
[----:B0-----:R-:W-:-:S03]  /*7330*/  IMAD.WIDE R28, R0, 0x2, R40 ;  /* 0x00000002001c7825 */ /* 0x001fc600078e0228 */
[----:B------:R-:W5:Y:S04]  /*7340*/  LDL.64 R40, [R1+0x590] ;  /* 0x0005900001287983 */ /* 0x000f680000100a00 */
[----:B------:R-:W5:Y:S01]  /*7350*/  LDG.E.U16 R28, desc[UR10][R28.64] ;  /* 0x0000000a1c1c7981 */ /* 0x000f62000c1e1500 */
[----:B-1----:R-:W-:-:S03]  /*7360*/  IMAD.WIDE R32, R0, 0x2, R52 ;  /* 0x0000000200207825 */ /* 0x002fc600078e0234 */
[----:B------:R-:W5:Y:S04]  /*7370*/  LDL.64 R52, [R1+0x560] ;  /* 0x0005600001347983 */ /* 0x000f680000100a00 */
[----:B------:R0:W5:Y:S04]  /*7380*/  LDG.E.U16 R25, desc[UR10][R34.64] ;  /* 0x0000000a22197981 */ /* 0x000168000c1e1500 */
[----:B------:R1:W5:Y:S04]  /*7390*/  LDG.E.U16 R29, desc[UR10][R30.64] ;  /* 0x0000000a1e1d7981 */ /* 0x000368000c1e1500 */
[----:B------:R-:W5:Y:S01]  /*73a0*/  LDG.E.U16 R32, desc[UR10][R32.64] ;  /* 0x0000000a20207981 */ /* 0x000f62000c1e1500 */
[----:B0-----:R-:W-:-:S03]  /*73b0*/  IMAD.WIDE R34, R0, 0x2, R50 ;  /* 0x0000000200227825 */ /* 0x001fc600078e0232 */
[----:B------:R-:W5:Y:S01]  /*73c0*/  LDL.64 R50, [R1+0x548] ;  /* 0x0005480001327983 */ /* 0x000f620000100a00 */
[----:B-1----:R-:W-:-:S03]  /*73d0*/  IMAD.WIDE R30, R0, 0x2, R54 ;  /* 0x00000002001e7825 */ /* 0x002fc600078e0236 */
[----:B------:R-:W5:Y:S04]  /*73e0*/  LDL.64 R54, [R1+0x550] ;  /* 0x0005500001367983 */ /* 0x000f680000100a00 */
[----:B------:R-:W5:Y:S04]  /*73f0*/  LDG.E.U16 R30, desc[UR10][R30.64] ;  /* 0x0000000a1e1e7981 */ /* 0x000f68000c1e1500 */
[----:B------:R-:W5:Y:S01]  /*7400*/  LDG.E.U16 R34, desc[UR10][R34.64] ;  /* 0x0000000a22227981 */ /* 0x000f62000c1e1500 */
[----:B--2---:R-:W-:-:S05]  /*7410*/  IMAD.WIDE R36, R0, 0x2, R36 ;  /* 0x0000000200247825 */ /* 0x004fca00078e0224 */
[----:B------:R0:W2:Y:S02]  /*7420*/  LDG.E.U16 R33, desc[UR10][R36.64] ;  /* 0x0000000a24217981 */ /* 0x0000a4000c1e1500 */
[C---:B0-----:R-:W-:Y:S02]  /*7430*/  IMAD.WIDE R36, R0.reuse, 0x2, R162 ;  /* 0x0000000200247825 */ /* 0x041fe400078e02a2 */
[----:B------:R-:W2:Y:S04]  /*7440*/  LDL.64 R162, [R1+0x528] ;  /* 0x0005280001a27983 */ /* 0x000ea80000100a00 */
[----:B------:R-:W2:Y:S01]  /*7450*/  LDG.E.U16 R36, desc[UR10][R36.64] ;  /* 0x0000000a24247981 */ /* 0x000ea2000c1e1500 */
[----:B---3--:R-:W-:-:S04]  /*7460*/  IMAD.WIDE R46, R0, 0x2, R46 ;  /* 0x00000002002e7825 */ /* 0x008fc800078e022e */
[----:B------:R-:W-:-:S04]  /*7470*/  IMAD.WIDE R48, R0, 0x2, R48 ;  /* 0x0000000200307825 */ /* 0x000fc800078e0230 */
[----:B----4-:R-:W-:-:S04]  /*7480*/  IMAD.WIDE R42, R0, 0x2, R42 ;  /* 0x00000002002a7825 */ /* 0x010fc800078e022a */
[C---:B-----5:R-:W-:Y:S01]  /*7490*/  IMAD.WIDE R38, R0.reuse, 0x2, R38 ;  /* 0x0000000200267825 */ /* 0x060fe200078e0226 */
[----:B------:R0:W3:Y:S04]  /*74a0*/  LDG.E.U16 R37, desc[UR10][R42.64] ;  /* 0x0000000a2a257981 */ /* 0x0000e8000c1e1500 */
[----:B------:R1:W4:Y:S01]  /*74b0*/  LDG.E.U16 R31, desc[UR10][R38.64] ;  /* 0x0000000a261f7981 */ /* 0x000322000c1e1500 */
[----:B------:R-:W-:-:S04]  /*74c0*/  IMAD.WIDE R44, R0, 0x2, R44 ;  /* 0x00000002002c7825 */ /* 0x000fc800078e022c */
[C---:B0-----:R-:W-:Y:S01]  /*74d0*/  IMAD.WIDE R42, R0.reuse, 0x2, R64 ;  /* 0x00000002002a7825 */ /* 0x041fe200078e0240 */
[----:B------:R0:W5:Y:S03]  /*74e0*/  LDG.E.U16 R35, desc[UR10][R44.64] ;  /* 0x0000000a2c237981 */ /* 0x000166000c1e1500 */
[C---:B-1----:R-:W-:Y:S02]  /*74f0*/  IMAD.WIDE R38, R0.reuse, 0x2, R146 ;  /* 0x0000000200267825 */ /* 0x042fe400078e0292 */
[----:B------:R-:W3:Y:S04]  /*7500*/  LDG.E.U16 R42, desc[UR10][R42.64] ;  /* 0x0000000a2a2a7981 */ /* 0x000ee8000c1e1500 */
[----:B------:R-:W3:Y:S01]  /*7510*/  LDG.E.U16 R38, desc[UR10][R38.64] ;  /* 0x0000000a26267981 */ /* 0x000ee2000c1e1500 */
[----:B------:R-:W-:-:S03]  /*7520*/  IMAD.WIDE R40, R0, 0x2, R40 ;  /* 0x0000000200287825 */ /* 0x000fc600078e0228 */
[----:B------:R1:W3:Y:S04]  /*7530*/  LDG.E.U16 R43, desc[UR10][R46.64] ;  /* 0x0000000a2e2b7981 */ /* 0x0002e8000c1e1500 */
[----:B------:R1:W3:Y:S01]  /*7540*/  LDG.E.U16 R39, desc[UR10][R40.64] ;  /* 0x0000000a28277981 */ /* 0x0002e2000c1e1500 */
[----:B0-----:R-:W-:-:S04]  /*7550*/  IMAD.WIDE R44, R0, 0x2, R62 ;  /* 0x00000002002c7825 */ /* 0x001fc800078e023e */
[C---:B-1----:R-:W-:Y:S02]  /*7560*/  IMAD.WIDE R46, R0.reuse, 0x2, R60 ;  /* 0x00000002002e7825 */ /* 0x042fe400078e023c */
[----:B------:R-:W3:Y:S02]  /*7570*/  LDG.E.U16 R44, desc[UR10][R44.64] ;  /* 0x0000000a2c2c7981 */ /* 0x000ee4000c1e1500 */
[C---:B------:R-:W-:Y:S02]  /*7580*/  IMAD.WIDE R40, R0.reuse, 0x2, R144 ;  /* 0x0000000200287825 */ /* 0x040fe400078e0290 */
[----:B------:R-:W3:Y:S02]  /*7590*/  LDG.E.U16 R46, desc[UR10][R46.64] ;  /* 0x0000000a2e2e7981 */ /* 0x000ee4000c1e1500 */
[C---:B------:R-:W-:Y:S02]  /*75a0*/  IMAD.WIDE R52, R0.reuse, 0x2, R52 ;  /* 0x0000000200347825 */ /* 0x040fe400078e0234 */
[----:B------:R-:W3:Y:S04]  /*75b0*/  LDG.E.U16 R40, desc[UR10][R40.64] ;  /* 0x0000000a28287981 */ /* 0x000ee8000c1e1500 */
[----:B------:R0:W3:Y:S01]  /*75c0*/  LDG.E.U16 R45, desc[UR10][R52.64] ;  /* 0x0000000a342d7981 */ /* 0x0000e2000c1e1500 */
[----:B------:R-:W-:-:S03]  /*75d0*/  IMAD.WIDE R54, R0, 0x2, R54 ;  /* 0x0000000200367825 */ /* 0x000fc600078e0236 */
[----:B------:R1:W3:Y:S04]  /*75e0*/  LDG.E.U16 R41, desc[UR10][R48.64] ;  /* 0x0000000a30297981 */ /* 0x0002e8000c1e1500 */
[----:B------:R1:W3:Y:S01]  /*75f0*/  LDG.E.U16 R47, desc[UR10][R54.64] ;  /* 0x0000000a362f7981 */ /* 0x0002e2000c1e1500 */
[----:B0-----:R-:W-:-:S04]  /*7600*/  IMAD.WIDE R52, R0, 0x2, R56 ;  /* 0x0000000200347825 */ /* 0x001fc800078e0238 */
[----:B-1----:R-:W-:-:S04]  /*7610*/  IMAD.WIDE R48, R0, 0x2, R50 ;  /* 0x0000000200307825 */ /* 0x002fc800078e0232 */
[C---:B------:R-:W-:Y:S02]  /*7620*/  IMAD.WIDE R54, R66.reuse, 0x2, R214 ;  /* 0x0000000242367825 */ /* 0x040fe400078e02d6 */
[----:B------:R-:W3:Y:S02]  /*7630*/  LDG.E.U16 R48, desc[UR10][R48.64] ;  /* 0x0000000a30307981 */ /* 0x000ee4000c1e1500 */
[----:B------:R-:W-:Y:S02]  /*7640*/  IMAD.SHL.U32 R62, R66, 0x2, RZ ;  /* 0x00000002423e7824 */ /* 0x000fe400078e00ff */
[----:B------:R-:W-:-:S05]  /*7650*/  IMAD.WIDE R54, R0, 0x2, R54 ;  /* 0x0000000200367825 */ /* 0x000fca00078e0236 */
[----:B------:R-:W3:Y:S04]  /*7660*/  LDG.E.U16 R225, desc[UR10][R54.64] ;  /* 0x0000000a36e17981 */ /* 0x000ee8000c1e1500 */
[----:B------:R0:W3:Y:S02]  /*7670*/  LDG.E.U16 R49, desc[UR10][R52.64] ;  /* 0x0000000a34317981 */ /* 0x0000e4000c1e1500 */
[----:B0-----:R-:W-:-:S04]  /*7680*/  IMAD.WIDE R52, R66, 0x2, R212 ;  /* 0x0000000242347825 */ /* 0x001fc800078e02d4 */
[----:B------:R-:W-:-:S04]  /*7690*/  IMAD.WIDE R54, R62, 0x2, R214 ;  /* 0x000000023e367825 */ /* 0x000fc800078e02d6 */
[----:B------:R-:W-:-:S04]  /*76a0*/  IMAD.WIDE R52, R0, 0x2, R52 ;  /* 0x0000000200347825 */ /* 0x000fc800078e0234 */
[----:B------:R-:W-:Y:S01]  /*76b0*/  IMAD.WIDE R54, R0, 0x2, R54 ;  /* 0x0000000200367825 */ /* 0x000fe200078e0236 */
[----:B------:R0:W3:Y:S04]  /*76c0*/  LDG.E.U16 R223, desc[UR10][R52.64] ;  /* 0x0000000a34df7981 */ /* 0x0000e8000c1e1500 */
[----:B------:R1:W3:Y:S01]  /*76d0*/  LDG.E.U16 R205, desc[UR10][R54.64] ;  /* 0x0000000a36cd7981 */ /* 0x0002e2000c1e1500 */
[----:B0-----:R-:W-:-:S04]  /*76e0*/  IMAD.WIDE R52, R62, 0x2, R212 ;  /* 0x000000023e347825 */ /* 0x001fc800078e02d4 */
[C---:B-1----:R-:W-:Y:S02]  /*76f0*/  IMAD.WIDE R54, R0.reuse, 0x2, R168 ;  /* 0x0000000200367825 */ /* 0x042fe400078e02a8 */
[----:B------:R-:W3:Y:S02]  /*7700*/  LDL.64 R168, [R1+0x4f0] ;  /* 0x0004f00001a87983 */ /* 0x000ee40000100a00 */
[----:B------:R-:W-:-:S05]  /*7710*/  IMAD.WIDE R52, R0, 0x2, R52 ;  /* 0x0000000200347825 */ /* 0x000fca00078e0234 */
[----:B------:R2:W3:Y:S02]  /*7720*/  LDG.E.U16 R203, desc[UR10][R52.64] ;  /* 0x0000000a34cb7981 */ /* 0x0004e4000c1e1500 */
[----:B--2---:R-:W-:Y:S02]  /*7730*/  IMAD.WIDE R52, R0, 0x2, R162 ;  /* 0x0000000200347825 */ /* 0x004fe400078e02a2 */
[----:B------:R-:W2:Y:S02]  /*7740*/  LDL.64 R162, [R1+0x4e8] ;  /* 0x0004e80001a27983 */ /* 0x000ea40000100a00 */
[C---:B------:R-:W-:Y:S01]  /*7750*/  IMAD.WIDE R50, R66.reuse, 0x2, R218 ;  /* 0x0000000242327825 */ /* 0x040fe200078e02da */
[----:B------:R-:W-:Y:S01]  /*7760*/  SHF.L.U32 R59, R66, 0x2, RZ ;  /* 0x00000002423b7819 */ /* 0x000fe200000006ff */
[----:B------:R-:W4:Y:S02]  /*7770*/  LDG.E.U16 R52, desc[UR10][R52.64] ;  /* 0x0000000a34347981 */ /* 0x000f24000c1e1500 */
[----:B------:R-:W-:-:S05]  /*7780*/  IMAD.WIDE R50, R0, 0x2, R50 ;  /* 0x0000000200327825 */ /* 0x000fca00078e0232 */
[----:B------:R0:W4:Y:S01]  /*7790*/  LDG.E.U16 R231, desc[UR10][R50.64] ;  /* 0x0000000a32e77981 */ /* 0x000122000c1e1500 */
[----:B------:R-:W-:-:S04]  /*77a0*/  IMAD.WIDE R56, R66, 0x2, R216 ;  /* 0x0000000242387825 */ /* 0x000fc800078e02d8 */
[----:B0-----:R-:W-:-:S04]  /*77b0*/  IMAD.WIDE R50, R62, 0x2, R218 ;  /* 0x000000023e327825 */ /* 0x001fc800078e02da */
[----:B------:R-:W-:Y:S02]  /*77c0*/  IMAD R66, R66, 0x3, RZ ;  /* 0x0000000342427824 */ /* 0x000fe400078e02ff */
[----:B------:R-:W-:-:S04]  /*77d0*/  IMAD.WIDE R50, R0, 0x2, R50 ;  /* 0x0000000200327825 */ /* 0x000fc800078e0232 */
[----:B------:R-:W-:Y:S01]  /*77e0*/  IMAD.WIDE R56, R0, 0x2, R56 ;  /* 0x0000000200387825 */ /* 0x000fe200078e0238 */
[----:B------:R0:W4:Y:S04]  /*77f0*/  LDG.E.U16 R221, desc[UR10][R50.64] ;  /* 0x0000000a32dd7981 */ /* 0x000128000c1e1500 */
[----:B------:R1:W4:Y:S01]  /*7800*/  LDG.E.U16 R227, desc[UR10][R56.64] ;  /* 0x0000000a38e37981 */ /* 0x000322000c1e1500 */
[----:B0-----:R-:W-:-:S04]  /*7810*/  IMAD.WIDE R50, R66, 0x2, R218 ;  /* 0x0000000242327825 */ /* 0x001fc800078e02da */
[----:B-1----:R-:W-:-:S04]  /*7820*/  IMAD.WIDE R56, R62, 0x2, R216 ;  /* 0x000000023e387825 */ /* 0x002fc800078e02d8 */
[----:B------:R-:W-:-:S04]  /*7830*/  IMAD.WIDE R50, R0, 0x2, R50 ;  /* 0x0000000200327825 */ /* 0x000fc800078e0232 */
[C---:B------:R-:W-:Y:S01]  /*7840*/  IMAD.WIDE R56, R0.reuse, 0x2, R56 ;  /* 0x0000000200387825 */ /* 0x040fe200078e0238 */
[----:B------:R0:W4:Y:S03]  /*7850*/  LDG.E.U16 R201, desc[UR10][R50.64] ;  /* 0x0000000a32c97981 */ /* 0x000126000c1e1500 */
[----:B------:R-:W-:Y:S01]  /*7860*/  IMAD.WIDE R60, R59, 0x2, R212 ;  /* 0x000000023b3c7825 */ /* 0x000fe200078e02d4 */
[----:B------:R1:W4:Y:S03]  /*7870*/  LDG.E.U16 R207, desc[UR10][R56.64] ;  /* 0x0000000a38cf7981 */ /* 0x000326000c1e1500 */
[C---:B0-----:R-:W-:Y:S02]  /*7880*/  IMAD.WIDE R50, R0.reuse, 0x2, R178 ;  /* 0x0000000200327825 */ /* 0x041fe400078e02b2 */
[----:B------:R-:W4:Y:S02]  /*7890*/  LDL.64 R178, [R1+0x4c8] ;  /* 0x0004c80001b27983 */ /* 0x000f240000100a00 */
[----:B-1----:R-:W-:-:S02]  /*78a0*/  IMAD.WIDE R56, R0, 0x2, R166 ;  /* 0x0000000200387825 */ /* 0x002fc400078e02a6 */
[----:B------:R-:W4:Y:S02]  /*78b0*/  LDG.E.U16 R50, desc[UR10][R50.64] ;  /* 0x0000000a32327981 */ /* 0x000f24000c1e1500 */
[C---:B------:R-:W-:Y:S02]  /*78c0*/  IMAD.WIDE R60, R0.reuse, 0x2, R60 ;  /* 0x00000002003c7825 */ /* 0x040fe400078e023c */
[----:B------:R0:W4:Y:S04]  /*78d0*/  LDG.E.U16 R53, desc[UR10][R56.64] ;  /* 0x0000000a38357981 */ /* 0x000128000c1e1500 */
[----:B------:R1:W4:Y:S04]  /*78e0*/  LDG.E.U16 R211, desc[UR10][R60.64] ;  /* 0x0000000a3cd37981 */ /* 0x000328000c1e1500 */
[----:B------:R5:W4:Y:S01]  /*78f0*/  LDG.E.U16 R51, desc[UR10][R54.64] ;  /* 0x0000000a36337981 */ /* 0x000b22000c1e1500 */
[----:B0-----:R-:W-:-:S03]  /*7900*/  IMAD.WIDE R56, R0, 0x2, R174 ;  /* 0x0000000200387825 */ /* 0x001fc600078e02ae */
[----:B------:R-:W4:Y:S01]  /*7910*/  LDL.64 R166, [R1+0x4e0] ;  /* 0x0004e00001a67983 */ /* 0x000f220000100a00 */
[----:B-1----:R-:W-:-:S03]  /*7920*/  IMAD.WIDE R60, R59, 0x2, R214 ;  /* 0x000000023b3c7825 */ /* 0x002fc600078e02d6 */
[----:B------:R-:W4:Y:S01]  /*7930*/  LDL.64 R174, [R1+0x4b0] ;  /* 0x0004b00001ae7983 */ /* 0x000f220000100a00 */
[----:B-----5:R-:W-:-:S03]  /*7940*/  IMAD.WIDE R54, R0, 0x2, R176 ;  /* 0x0000000200367825 */ /* 0x020fc600078e02b0 */
[----:B------:R-:W5:Y:S04]  /*7950*/  LDL.64 R176, [R1+0x4b8] ;  /* 0x0004b80001b07983 */ /* 0x000f680000100a00 */
[----:B------:R-:W5:Y:S01]  /*7960*/  LDG.E.U16 R54, desc[UR10][R54.64] ;  /* 0x0000000a36367981 */ /* 0x000f62000c1e1500 */
[----:B------:R-:W-:-:S04]  /*7970*/  IMAD.WIDE R64, R59, 0x2, R218 ;  /* 0x000000023b407825 */ /* 0x000fc800078e02da */
[----:B------:R-:W-:Y:S01]  /*7980*/  IMAD.WIDE R62, R59, 0x2, R216 ;  /* 0x000000023b3e7825 */ /* 0x000fe200078e02d8 */
[----:B------:R0:W5:Y:S03]  /*7990*/  LDG.E.U16 R55, desc[UR10][R56.64] ;  /* 0x0000000a38377981 */ /* 0x000166000c1e1500 */
[----:B------:R-:W-:-:S04]  /*79a0*/  IMAD.WIDE R60, R0, 0x2, R60 ;  /* 0x00000002003c7825 */ /* 0x000fc800078e023c */
[C---:B------:R-:W-:Y:S02]  /*79b0*/  IMAD.WIDE R62, R0.reuse, 0x2, R62 ;  /* 0x00000002003e7825 */ /* 0x040fe400078e023e */
[----:B------:R-:W5:Y:S02]  /*79c0*/  LDG.E.U16 R60, desc[UR10][R60.64] ;  /* 0x0000000a3c3c7981 */ /* 0x000f64000c1e1500 */
[C---:B0-----:R-:W-:Y:S02]  /*79d0*/  IMAD.WIDE R56, R0.reuse, 0x2, R172 ;  /* 0x0000000200387825 */ /* 0x041fe400078e02ac */
[----:B------:R-:W5:Y:S04]  /*79e0*/  LDG.E.U16 R62, desc[UR10][R62.64] ;  /* 0x0000000a3e3e7981 */ /* 0x000f68000c1e1500 */
[----:B------:R0:W5:Y:S01]  /*79f0*/  LDG.E.U16 R59, desc[UR10][R56.64] ;  /* 0x0000000a383b7981 */ /* 0x000162000c1e1500 */
[----:B------:R-:W-:-:S03]  /*7a00*/  IMAD.WIDE R64, R0, 0x2, R64 ;  /* 0x0000000200407825 */ /* 0x000fc600078e0240 */
[----:B------:R-:W5:Y:S04]  /*7a10*/  LDL.64 R172, [R1+0x4a8] ;  /* 0x0004a80001ac7983 */ /* 0x000f680000100a00 */
[----:B------:R-:W5:Y:S01]  /*7a20*/  LDG.E.U16 R64, desc[UR10][R64.64] ;  /* 0x0000000a40407981 */ /* 0x000f62000c1e1500 */
[----:B0-----:R-:W-:-:S03]  /*7a30*/  IMAD.WIDE R56, R0, 0x2, R170 ;  /* 0x0000000200387825 */ /* 0x001fc600078e02aa */
[----:B------:R-:W5:Y:S04]  /*7a40*/  LDL.64 R170, [R1+0x4a0] ;  /* 0x0004a00001aa7983 */ /* 0x000f680000100a00 */
[----:B------:R0:W5:Y:S02]  /*7a50*/  LDG.E.U16 R61, desc[UR10][R56.64] ;  /* 0x0000000a383d7981 */ /* 0x000164000c1e1500 */
[C---:B0-----:R-:W-:Y:S02]  /*7a60*/  IMAD.WIDE R56, R0.reuse, 0x2, R164 ;  /* 0x0000000200387825 */ /* 0x041fe400078e02a4 */
[----:B------:R-:W5:Y:S04]  /*7a70*/  LDL.64 R164, [R1+0x4d0] ;  /* 0x0004d00001a47983 */ /* 0x000f680000100a00 */
[----:B------:R3:W5:Y:S02]  /*7a80*/  LDG.E.U16 R63, desc[UR10][R56.64] ;  /* 0x0000000a383f7981 */ /* 0x000764000c1e1500 */
[----:B---3--:R-:W-:-:S02]  /*7a90*/  IMAD.WIDE R56, R0, 0x2, R168 ;  /* 0x0000000200387825 */ /* 0x008fc400078e02a8 */
[----:B------:R-:W3:Y:S04]  /*7aa0*/  LDL.64 R168, [R1+0x498] ;  /* 0x0004980001a87983 */ /* 0x000ee80000100a00 */
[----:B------:R2:W3:Y:S02]  /*7ab0*/  LDG.E.U16 R65, desc[UR10][R56.64] ;  /* 0x0000000a38417981 */ /* 0x0004e4000c1e1500 */
[----:B--2---:R-:W-:Y:S02]  /*7ac0*/  IMAD.WIDE R56, R0, 0x2, R162 ;  /* 0x0000000200387825 */ /* 0x004fe400078e02a2 */
[----:B------:R-:W2:Y:S02]  /*7ad0*/  LDL.64 R162, [R1+0x4c0] ;  /* 0x0004c00001a27983 */ /* 0x000ea40000100a00 */
[----:B------:R-:W-:-:S04]  /*7ae0*/  IMAD.WIDE R146, R66, 0x2, R216 ;  /* 0x0000000242927825 */ /* 0x000fc800078e02d8 */
[----:B------:R-:W-:-:S04]  /*7af0*/  IMAD.WIDE R144, R66, 0x2, R214 ;  /* 0x0000000242907825 */ /* 0x000fc800078e02d6 */
[----:B------:R-:W-:-:S04]  /*7b00*/  IMAD.WIDE R66, R66, 0x2, R212 ;  /* 0x0000000242427825 */ /* 0x000fc800078e02d4 */
[----:B------:R-:W-:-:S04]  /*7b10*/  IMAD.WIDE R66, R0, 0x2, R66 ;  /* 0x0000000200427825 */ /* 0x000fc800078e0242 */
[C---:B------:R-:W-:Y:S02]  /*7b20*/  IMAD.WIDE R144, R0.reuse, 0x2, R144 ;  /* 0x0000000200907825 */ /* 0x040fe400078e0290 */
[----:B------:R-:W3:Y:S02]  /*7b30*/  LDG.E.U16 R66, desc[UR10][R66.64] ;  /* 0x0000000a42427981 */ /* 0x000ee4000c1e1500 */
[C---:B------:R-:W-:Y:S02]  /*7b40*/  IMAD.WIDE R146, R0.reuse, 0x2, R146 ;  /* 0x0000000200927825 */ /* 0x040fe400078e0292 */
[----:B------:R-:W3:Y:S04]  /*7b50*/  LDG.E.U16 R144, desc[UR10][R144.64] ;  /* 0x0000000a90907981 */ /* 0x000ee8000c1e1500 */
[----:B------:R-:W3:Y:S04]  /*7b60*/  LDG.E.U16 R146, desc[UR10][R146.64] ;  /* 0x0000000a92927981 */ /* 0x000ee8000c1e1500 */
[----:B------:R4:W3:Y:S02]  /*7b70*/  LDG.E.U16 R67, desc[UR10][R56.64] ;  /* 0x0000000a38437981 */ /* 0x0008e4000c1e1500 */
[----:B----4-:R-:W-:-:S02]  /*7b80*/  IMAD.WIDE R56, R0, 0x2, R166 ;  /* 0x0000000200387825 */ /* 0x010fc400078e02a6 */
[----:B------:R-:W4:Y:S04]  /*7b90*/  LDL.64 R166, [R1+0x490] ;  /* 0x0004900001a67983 */ /* 0x000f280000100a00 */
[----:B------:R0:W4:Y:S02]  /*7ba0*/  LDG.E.U16 R145, desc[UR10][R56.64] ;  /* 0x0000000a38917981 */ /* 0x000124000c1e1500 */
[C---:B0-----:R-:W-:Y:S02]  /*7bb0*/  IMAD.WIDE R56, R0.reuse, 0x2, R180 ;  /* 0x0000000200387825 */ /* 0x041fe400078e02b4 */
[----:B------:R-:W4:Y:S04]  /*7bc0*/  LDL.64 R180, [R1+0x468] ;  /* 0x0004680001b47983 */ /* 0x000f280000100a00 */
[----:B------:R5:W4:Y:S02]  /*7bd0*/  LDG.E.U16 R147, desc[UR10][R56.64] ;  /* 0x0000000a38937981 */ /* 0x000b24000c1e1500 */
[----:B-----5:R-:W-:-:S02]  /*7be0*/  IMAD.WIDE R56, R0, 0x2, R164 ;  /* 0x0000000200387825 */ /* 0x020fc400078e02a4 */
[----:B------:R-:W5:Y:S04]  /*7bf0*/  LDL.64 R164, [R1+0x488] ;  /* 0x0004880001a47983 */ /* 0x000f680000100a00 */
[----:B------:R0:W5:Y:S02]  /*7c00*/  LDG.E.U16 R202, desc[UR10][R56.64] ;  /* 0x0000000a38ca7981 */ /* 0x000164000c1e1500 */
[C---:B0-----:R-:W-:Y:S02]  /*7c10*/  IMAD.WIDE R56, R0.reuse, 0x2, R178 ;  /* 0x0000000200387825 */ /* 0x041fe400078e02b2 */
[----:B------:R-:W5:Y:S04]  /*7c20*/  LDL.64 R178, [R1+0x460] ;  /* 0x0004600001b27983 */ /* 0x000f680000100a00 */
[----:B------:R2:W5:Y:S02]  /*7c30*/  LDG.E.U16 R204, desc[UR10][R56.64] ;  /* 0x0000000a38cc7981 */ /* 0x000564000c1e1500 */
[----:B--2---:R-:W-:-:S02]  /*7c40*/  IMAD.WIDE R56, R0, 0x2, R162 ;  /* 0x0000000200387825 */ /* 0x004fc400078e02a2 */
[----:B------:R-:W2:Y:S04]  /*7c50*/  LDL.64 R162, [R1+0x480] ;  /* 0x0004800001a27983 */ /* 0x000ea80000100a00 */
[----:B------:R0:W2:Y:S02]  /*7c60*/  LDG.E.U16 R206, desc[UR10][R56.64] ;  /* 0x0000000a38ce7981 */ /* 0x0000a4000c1e1500 */
[C---:B0-----:R-:W-:Y:S02]  /*7c70*/  IMAD.WIDE R56, R0.reuse, 0x2, R176 ;  /* 0x0000000200387825 */ /* 0x041fe400078e02b0 */
[----:B------:R-:W2:Y:S04]  /*7c80*/  LDL.64 R176, [R1+0x458] ;  /* 0x0004580001b07983 */ /* 0x000ea80000100a00 */
[----:B------:R0:W2:Y:S02]  /*7c90*/  LDG.E.U16 R208, desc[UR10][R56.64] ;  /* 0x0000000a38d07981 */ /* 0x0000a4000c1e1500 */
[----:B0-----:R-:W-:-:S02]  /*7ca0*/  IMAD.WIDE R56, R0, 0x2, R174 ;  /* 0x0000000200387825 */ /* 0x001fc400078e02ae */
        /* <DEDUP_REMOVED lines=8> */
[C---:B---3--:R-:W-:Y:S02]  /*7d30*/  IMAD.WIDE R56, R0.reuse, 0x2, R168 ;  /* 0x0000000200387825 */ /* 0x048fe400078e02a8 */
[----:B------:R-:W3:Y:S04]  /*7d40*/  LDL.64 R168, [R1+0x438] ;  /* 0x0004380001a87983 */ /* 0x000ee80000100a00 */
[----:B------:R4:W3:Y:S02]  /*7d50*/  LDG.E.U16 R224, desc[UR10][R56.64] ;  /* 0x0000000a38e07981 */ /* 0x0008e4000c1e1500 */
[----:B----4-:R-:W-:-:S02]  /*7d60*/  IMAD.WIDE R56, R0, 0x2, R166 ;  /* 0x0000000200387825 */ /* 0x010fc400078e02a6 */
[----:B------:R-:W4:Y:S04]  /*7d70*/  LDL.64 R166, [R1+0x430] ;  /* 0x0004300001a67983 */ /* 0x000f280000100a00 */
[----:B------:R5:W3:Y:S02]  /*7d80*/  LDG.E.U16 R226, desc[UR10][R56.64] ;  /* 0x0000000a38e27981 */ /* 0x000ae4000c1e1500 */
[C---:B-----5:R-:W-:Y:S02]  /*7d90*/  IMAD.WIDE R56, R0.reuse, 0x2, R164 ;  /* 0x0000000200387825 */ /* 0x060fe400078e02a4 */
[----:B------:R-:W5:Y:S04]  /*7da0*/  LDL.64 R164, [R1+0x428] ;  /* 0x0004280001a47983 */ /* 0x000f680000100a00 */
[----:B------:R2:W5:Y:S02]  /*7db0*/  LDG.E.U16 R228, desc[UR10][R56.64] ;  /* 0x0000000a38e47981 */ /* 0x000564000c1e1500 */
[----:B--2---:R-:W-:-:S02]  /*7dc0*/  IMAD.WIDE R56, R0, 0x2, R162 ;  /* 0x0000000200387825 */ /* 0x004fc400078e02a2 */
[----:B------:R-:W2:Y:S04]  /*7dd0*/  LDL.64 R162, [R1+0x420] ;  /* 0x0004200001a27983 */ /* 0x000ea80000100a00 */
[----:B------:R0:W2:Y:S02]  /*7de0*/  LDG.E.U16 R230, desc[UR10][R56.64] ;  /* 0x0000000a38e67981 */ /* 0x0000a4000c1e1500 */
[----:B0-----:R-:W-:-:S05]  /*7df0*/  IMAD.WIDE R56, R0, 0x2, R186 ;  /* 0x0000000200387825 */ /* 0x001fca00078e02ba */
        /* <DEDUP_REMOVED lines=15> */
[----:B---3--:R-:W-:-:S05]  /*7ef0*/  IMAD.WIDE R56, R0, 0x2, R168 ;  /* 0x0000000200387825 */ /* 0x008fca00078e02a8 */
[----:B------:R4:W3:Y:S02]  /*7f00*/  LDG.E.U16 R248, desc[UR10][R56.64] ;  /* 0x0000000a38f87981 */ /* 0x0008e4000c1e1500 */
[----:B----4-:R-:W-:-:S05]  /*7f10*/  IMAD.WIDE R56, R0, 0x2, R166 ;  /* 0x0000000200387825 */ /* 0x010fca00078e02a6 */
[----:B------:R5:W4:Y:S02]  /*7f20*/  LDG.E.U16 R250, desc[UR10][R56.64] ;  /* 0x0000000a38fa7981 */ /* 0x000b24000c1e1500 */
[----:B-----5:R-:W-:-:S05]  /*7f30*/  IMAD.WIDE R56, R0, 0x2, R164 ;  /* 0x0000000200387825 */ /* 0x020fca00078e02a4 */
[----:B------:R2:W5:Y:S02]  /*7f40*/  LDG.E.U16 R252, desc[UR10][R56.64] ;  /* 0x0000000a38fc7981 */ /* 0x000564000c1e1500 */
[----:B--2---:R-:W-:-:S06]  /*7f50*/  IMAD.WIDE R56, R0, 0x2, R162 ;  /* 0x0000000200387825 */ /* 0x004fcc00078e02a2 */
[----:B------:R0:W2:Y:S02]  /*7f60*/  LDG.E.U16 R56, desc[UR10][R56.64] ;  /* 0x0000000a38387981 */ /* 0x0000a4000c1e1500 */
[----:B0-----:R-:W0:Y:S02]  /*7f70*/  S2R R57, SR_TID.X ;  /* 0x0000000000397919 */ /* 0x001e240000002100 */
[----:B0-----:R-:W-:-:S05]  /*7f80*/  LOP3.LUT R57, R57, 0x7f, RZ, 0xc0, !PT ;  /* 0x0000007f39397812 */ /* 0x001fca00078ec0ff */
[----:B------:R-:W-:Y:S01]  /*7f90*/  IMAD.SHL.U32 R57, R57, 0x2, RZ ;  /* 0x0000000239397824 */ /* 0x000fe200078e00ff */
[----:B------:R-:W-:Y:S06]  /*7fa0*/  BAR.SYNC.DEFER_BLOCKING 0x0 ;  /* 0x0000000000007b1d */ /* 0x000fec0000010000 */
[----:B------:R0:W-:Y:S02]  /*7fb0*/  STS.U16 [R57+UR6+0xa300], R243 ;  /* 0x00a300f339007988 */ /* 0x0001e40008000406 */
[----:B0-----:R-:W0:Y:S02]  /*7fc0*/  S2R R243, SR_TID.X ;  /* 0x0000000000f37919 */ /* 0x001e240000002100 */
[----:B------:R1:W-:Y:S04]  /*7fd0*/  STS.U16 [R57+UR6+0xc000], R22 ;  /* 0x00c0001639007988 */ /* 0x0003e80008000406 */
[----:B------:R0:W-:Y:S01]  /*7fe0*/  STS.U16 [R57+UR6+0xc200], R24 ;  /* 0x00c2001839007988 */ /* 0x0001e20008000406 */
[----:B-1----:R-:W-:-:S03]  /*7ff0*/  LOP3.LUT R22, R57, 0x10, RZ, 0x3c, !PT ;  /* 0x0000001039167812 */ /* 0x002fc600078e3cff */
[----:B------:R-:W-:Y:S04]  /*8000*/  STS.U16 [R57+UR6+0x8000], R191 ;  /* 0x008000bf39007988 */ /* 0x000fe80008000406 */
[----:B------:R-:W-:Y:S04]  /*8010*/  STS.U16 [R57+UR6+0x8100], R161 ;  /* 0x008100a139007988 */ /* 0x000fe80008000406 */
[----:B------:R-:W-:Y:S04]  /*8020*/  STS.U16 [R57+UR6+0x8200], R160 ;  /* 0x008200a039007988 */ /* 0x000fe80008000406 */
[----:B------:R-:W-:Y:S04]  /*8030*/  STS.U16 [R57+UR6+0x8300], R159 ;  /* 0x0083009f39007988 */ /* 0x000fe80008000406 */
[----:B------:R-:W-:Y:S01]  /*8040*/  STS.U16 [R57+UR6+0xa000], R249 ;  /* 0x00a000f939007988 */ /* 0x000fe20008000406 */
[----:B0-----:R-:W-:-:S03]  /*8050*/  LOP3.LUT R24, R243, 0x7, RZ, 0xc0, !PT ;  /* 0x00000007f3187812 */ /* 0x001fc600078ec0ff */
[----:B------:R-:W-:Y:S04]  /*8060*/  STS.U16 [R57+UR6+0xa100], R247 ;  /* 0x00a100f739007988 */ /* 0x000fe80008000406 */
[----:B------:R-:W-:Y:S04]  /*8070*/  STS.U16 [R57+UR6+0xa200], R245 ;  /* 0x00a200f539007988 */ /* 0x000fe80008000406 */
[----:B------:R0:W-:Y:S04]  /*8080*/  STS.U16 [R57+UR6+0xc100], R23 ;  /* 0x00c1001739007988 */ /* 0x0001e80008000406 */
[----:B------:R1:W-:Y:S04]  /*8090*/  STS.U16 [R57+UR6+0xc300], R25 ;  /* 0x00c3001939007988 */ /* 0x0003e80008000406 */
[----:B------:R-:W-:Y:S01]  /*80a0*/  STS.U16 [R57+UR6+0xe000], R54 ;  /* 0x00e0003639007988 */ /* 0x000fe20008000406 */
[----:B0-----:R-:W-:-:S03]  /*80b0*/  LOP3.LUT R23, R243, 0x60, RZ, 0xc0, !PT ;  /* 0x00000060f3177812 */ /* 0x001fc600078ec0ff */
[----:B------:R0:W-:Y:S04]  /*80c0*/  STS.U16 [R57+UR6+0xe100], R55 ;  /* 0x00e1003739007988 */ /* 0x0001e80008000406 */
        /* <DEDUP_REMOVED lines=18> */
[----:B-1----:R-:W-:-:S02]  /*81f0*/  IMAD.SHL.U32 R25, R24, 0x40, RZ ;  /* 0x0000004018197824 */ /* 0x002fc400078e00ff */
[----:B------:R-:W-:Y:S01]  /*8200*/  IMAD R23, R23, 0x10, R24 ;  /* 0x0000001017177824 */ /* 0x000fe200078e0218 */
[----:B0-----:R-:W2:Y:S01]  /*8210*/  LDL.64 R54, [R1+0x3f0] ;  /* 0x0003f00001367983 */ /* 0x001ea20000100a00 */
[----:B---3--:R-:W-:-:S04]  /*8220*/  SHF.L.U32 R22, R243, 0x3, RZ ;  /* 0x00000003f3167819 */ /* 0x008fc800000006ff */
[----:B------:R-:W-:Y:S02]  /*8230*/  LOP3.LUT R22, R22, 0x30, RZ, 0xc0, !PT ;  /* 0x0000003016167812 */ /* 0x000fe400078ec0ff */
[----:B------:R-:W-:Y:S02]  /*8240*/  SHF.L.U32 R23, R23, 0x4, RZ ;  /* 0x0000000417177819 */ /* 0x000fe400000006ff */
[----:B------:R-:W-:Y:S01]  /*8250*/  LOP3.LUT R22, R25, R22, RZ, 0xfc, !PT ;  /* 0x0000001619167212 */ /* 0x000fe200078efcff */
[----:B------:R-:W-:-:S05]  /*8260*/  IMAD.SHL.U32 R25, R243, 0x2, RZ ;  /* 0x00000002f3197824 */ /* 0x000fca00078e00ff */
[--C-:B------:R-:W-:Y:S02]  /*8270*/  LOP3.LUT R23, R23, 0x30, R25.reuse, 0x78, !PT ;  /* 0x0000003017177812 */ /* 0x100fe400078e7819 */
[----:B------:R-:W-:Y:S02]  /*8280*/  LOP3.LUT R22, R22, 0x10, R25, 0x78, !PT ;  /* 0x0000001016167812 */ /* 0x000fe400078e7819 */
[----:B------:R-:W-:Y:S01]  /*8290*/  LOP3.LUT R25, R243, 0x10, RZ, 0xc0, !PT ;  /* 0x00000010f3197812 */ /* 0x000fe200078ec0ff */
[----:B------:R-:W-:Y:S01]  /*82a0*/  IMAD R23, R24, 0x400, R23 ;  /* 0x0000040018177824 */ /* 0x000fe200078e0217 */
[----:B------:R-:W-:Y:S02]  /*82b0*/  LOP3.LUT R24, R57, 0x20, RZ, 0x3c, !PT ;  /* 0x0000002039187812 */ /* 0x000fe400078e3cff */
[----:B------:R-:W-:Y:S02]  /*82c0*/  LEA R22, R25, R22, 0x5 ;  /* 0x0000001619167211 */ /* 0x000fe400078e28ff */
[C---:B------:R-:W-:Y:S01]  /*82d0*/  LOP3.LUT R25, R57.reuse, 0x30, RZ, 0x3c, !PT ;  /* 0x0000003039197812 */ /* 0x040fe200078e3cff */
        /* <DEDUP_REMOVED lines=32> */
[----:B0-----:R-:W-:-:S03]  /*84e0*/  LOP3.LUT R2, R57, 0x40, RZ, 0x3c, !PT ;  /* 0x0000004039027812 */ /* 0x001fc600078e3cff */
[----:B------:R-:W3:Y:S04]  /*84f0*/  LDL.64 R66, [R1+0x418] ;  /* 0x0004180001427983 */ /* 0x000ee80000100a00 */
[----:B------:R-:W3:Y:S01]  /*8500*/  LDL.64 R58, [R1+0x3f8] ;  /* 0x0003f800013a7983 */ /* 0x000ee20000100a00 */
[----:B-1----:R-:W-:Y:S02]  /*8510*/  LOP3.LUT R25, R243, 0x7f, RZ, 0xc0, !PT ;  /* 0x0000007ff3197812 */ /* 0x002fe400078ec0ff */
[----:B------:R-:W-:-:S03]  /*8520*/  LOP3.LUT R3, R57, 0x50, RZ, 0x3c, !PT ;  /* 0x0000005039037812 */ /* 0x000fc600078e3cff */
[----:B------:R-:W-:Y:S01]  /*8530*/  IMAD.SHL.U32 R25, R25, 0x2, RZ ;  /* 0x0000000219197824 */ /* 0x000fe200078e00ff */
[----:B------:R-:W-:Y:S01]  /*8540*/  LOP3.LUT R57, R57, 0x60, RZ, 0x3c, !PT ;  /* 0x0000006039397812 */ /* 0x000fe200078e3cff */
[----:B------:R-:W-:Y:S03]  /*8550*/  STS.U16 [R2+UR6+0x9000], R64 ;  /* 0x0090004002007988 */ /* 0x000fe60008000406 */
[----:B------:R-:W-:Y:S01]  /*8560*/  LOP3.LUT R25, R25, 0x70, RZ, 0x3c, !PT ;  /* 0x0000007019197812 */ /* 0x000fe200078e3cff */
        /* <DEDUP_REMOVED lines=61> */
[----:B-----5:R-:W-:Y:S04]  /*8940*/  STS.U16 [R25+UR6+0xfe00], R252 ;  /* 0x00fe00fc19007988 */ /* 0x020fe80008000406 */
[----:B--2---:R-:W-:Y:S01]  /*8950*/  STS.U16 [R25+UR6+0xff00], R56 ;  /* 0x00ff003819007988 */ /* 0x004fe20008000406 */
[----:B------:R-:W-:Y:S01]  /*8960*/  BAR.SYNC.DEFER_BLOCKING 0x0 ;  /* 0x0000000000007b1d */ /* 0x000fe20000010000 */
[----:B0-----:R-:W-:-:S02]  /*8970*/  LOP3.LUT R2, R22, 0x20, RZ, 0x3c, !PT ;  /* 0x0000002016027812 */ /* 0x001fc400078e3cff */
[----:B-1----:R-:W-:-:S03]  /*8980*/  LOP3.LUT R3, R23, 0x40, RZ, 0x3c, !PT ;  /* 0x0000004017037812 */ /* 0x002fc600078e3cff */
[----:B------:R-:W2:Y:S04]  /*8990*/  LDL.64 R64, [R1+0x410] ;  /* 0x0004100001407983 */ /* 0x000ea80000100a00 */
[----:B------:R-:W4:Y:S04]  /*89a0*/  LDL.64 R62, [R1+0x408] ;  /* 0x00040800013e7983 */ /* 0x000f280000100a00 */
[----:B------:R-:W5:Y:S04]  /*89b0*/  LDL.64 R60, [R1+0x400] ;  /* 0x00040000013c7983 */ /* 0x000f680000100a00 */
[----:B------:R-:W2:Y:S04]  /*89c0*/  LDL.64 R48, [R1+0x3e8] ;  /* 0x0003e80001307983 */ /* 0x000ea80000100a00 */
[----:B------:R-:W-:Y:S04]  /*89d0*/  LDSM.16.MT88.4 R4, [R22+UR6] ;  /* 0x000000061604783b */ /* 0x000fe80008004200 */
[----:B------:R-:W0:Y:S04]  /*89e0*/  LDSM.16.M88.4 R28, [R23+UR6+0x8000] ;  /* 0x00800006171c783b */ /* 0x000e280008000200 */
[----:B------:R-:W1:Y:S04]  /*89f0*/  LDSM.16.MT88.4 R36, [R2+UR6] ;  /* 0x000000060224783b */ /* 0x000e680008004200 */
[----:B------:R-:W1:Y:S04]  /*8a00*/  LDSM.16.MT88.4 R12, [R22+UR6+0x400] ;  /* 0x00040006160c783b */ /* 0x000e680008004200 */
[----:B------:R-:W3:Y:S04]  /*8a10*/  LDSM.16.MT88.4 R16, [R2+UR6+0x400] ;  /* 0x000400060210783b */ /* 0x000ee80008004200 */
[----:B------:R-:W-:Y:S04]  /*8a20*/  LDSM.16.MT88.4 R8, [R22+UR6+0x800] ;  /* 0x000800061608783b */ /* 0x000fe80008004200 */
[----:B------:R-:W3:Y:S04]  /*8a30*/  LDSM.16.M88.4 R32, [R3+UR6+0x8000] ;  /* 0x008000060320783b */ /* 0x000ee80008000200 */
[----:B------:R-:W3:Y:S04]  /*8a40*/  LDSM.16.MT88.4 R24, [R2+UR6+0x800] ;  /* 0x000800060218783b */ /* 0x000ee80008004200 */
[----:B------:R-:W2:Y:S04]  /*8a50*/  LDL.64 R46, [R1+0x3e0] ;  /* 0x0003e000012e7983 */ /* 0x000ea80000100a00 */
[----:B------:R-:W2:Y:S04]  /*8a60*/  LDL.64 R44, [R1+0x3d8] ;  /* 0x0003d800012c7983 */ /* 0x000ea80000100a00 */
[----:B------:R-:W2:Y:S01]  /*8a70*/  LDL.64 R42, [R1+0x3d0] ;  /* 0x0003d000012a7983 */ /* 0x000ea20000100a00 */
[-C--:B0-----:R-:W-:Y:S03]  /*8a80*/  HMMA.16816.F32.BF16 R4, R4, R28.reuse, RZ ;  /* 0x0000001c0404723c */ /* 0x081fe600000418ff */
[----:B------:R-:W2:Y:S04]  /*8a90*/  LDL.64 R40, [R1+0x3c8] ;  /* 0x0003c80001287983 */ /* 0x000ea80000100a00 */
[----:B------:R-:W2:Y:S01]  /*8aa0*/  LDL.LU R185, [R1+0x8] ;  /* 0x0000080001b97983 */ /* 0x000ea20000300800 */
[----:B-1----:R-:W-:Y:S03]  /*8ab0*/  HMMA.16816.F32.BF16 R36, R36, R28, RZ ;  /* 0x0000001c2424723c */ /* 0x002fe600000418ff */
[----:B------:R-:W2:Y:S04]  /*8ac0*/  LDL.LU R203, [R1+0xc] ;  /* 0x00000c0001cb7983 */ /* 0x000ea80000300800 */
[----:B------:R-:W2:Y:S04]  /*8ad0*/  LDL.LU R150, [R1+0x10] ;  /* 0x0000100001967983 */ /* 0x000ea80000300800 */
[----:B------:R-:W2:Y:S01]  /*8ae0*/  LDL.LU R151, [R1+0x14] ;  /* 0x0000140001977983 */ /* 0x000ea20000300800 */
[-C--:B------:R-:W-:Y:S03]  /*8af0*/  HMMA.16816.F32.BF16 R12, R12, R30.reuse, R4 ;  /* 0x0000001e0c0c723c */ /* 0x080fe60000041804 */
[----:B------:R-:W0:Y:S01]  /*8b00*/  LDSM.16.MT88.4 R4, [R22+UR6+0xc00] ;  /* 0x000c00061604783b */ /* 0x000e220008004200 */
[----:B------:R-:W1:Y:S04]  /*8b10*/  S2R R202, SR_TID.X ;  /* 0x0000000000ca7919 */ /* 0x000e680000002100 */
[----:B---3--:R-:W-:Y:S01]  /*8b20*/  HMMA.16816.F32.BF16 R28, R16, R30, R36 ;  /* 0x0000001e101c723c */ /* 0x008fe20000041824 */
[----:B------:R-:W3:Y:S04]  /*8b30*/  LDSM.16.MT88.4 R16, [R2+UR6+0xc00] ;  /* 0x000c00060210783b */ /* 0x000ee80008004200 */
[----:B------:R-:W-:Y:S04]  /*8b40*/  LDSM.16.M88.4 R36, [R23+UR6+0x8080] ;  /* 0x008080061724783b */ /* 0x000fe80008000200 */
[----:B------:R-:W2:Y:S03]  /*8b50*/  LDL.64 R50, [R1+0x190] ;  /* 0x0001900001327983 */ /* 0x000ea60000100a00 */
[-C--:B------:R-:W-:Y:S01]  /*8b60*/  HMMA.16816.F32.BF16 R8, R8, R32.reuse, R12 ;  /* 0x000000200808723c */ /* 0x080fe2000004180c */
[----:B------:R-:W1:Y:S04]  /*8b70*/  LDSM.16.MT88.4 R12, [R22+UR6+0x1000] ;  /* 0x00100006160c783b */ /* 0x000e680008004200 */
[----:B------:R-:W2:Y:S03]  /*8b80*/  LDL.64 R52, [R1+0x180] ;  /* 0x0001800001347983 */ /* 0x000ea60000100a00 */
[----:B------:R-:W-:Y:S01]  /*8b90*/  HMMA.16816.F32.BF16 R24, R24, R32, R28 ;  /* 0x000000201818723c */ /* 0x000fe2000004181c */
[----:B------:R-:W1:Y:S04]  /*8ba0*/  LDSM.16.MT88.4 R28, [R2+UR6+0x1000] ;  /* 0x00100006021c783b */ /* 0x000e680008004200 */
[----:B------:R-:W2:Y:S04]  /*8bb0*/  LDL.64 R56, [R1+0xc8] ;  /* 0x0000c80001387983 */ /* 0x000ea80000100a00 */
[----:B------:R-:W2:Y:S03]  /*8bc0*/  LDL.64 R220, [R1+0xb8] ;  /* 0x0000b80001dc7983 */ /* 0x000ea60000100a00 */
[-C--:B0-----:R-:W-:Y:S01]  /*8bd0*/  HMMA.16816.F32.BF16 R4, R4, R34.reuse, R8 ;  /* 0x000000220404723c */ /* 0x081fe20000041808 */
[----:B------:R-:W0:Y:S04]  /*8be0*/  LDSM.16.MT88.4 R8, [R22+UR6+0x1400] ;  /* 0x001400061608783b */ /* 0x000e280008004200 */
[----:B------:R-:W2:Y:S03]  /*8bf0*/  LDL.64 R190, [R1+0x98] ;  /* 0x0000980001be7983 */ /* 0x000ea60000100a00 */
[----:B---3--:R-:W-:Y:S01]  /*8c00*/  HMMA.16816.F32.BF16 R32, R16, R34, R24 ;  /* 0x000000221020723c */ /* 0x008fe20000041818 */
[----:B------:R-:W3:Y:S04]  /*8c10*/  LDSM.16.MT88.4 R16, [R2+UR6+0x1400] ;  /* 0x001400060210783b */ /* 0x000ee80008004200 */
[----:B------:R-:W-:Y:S07]  /*8c20*/  LDSM.16.M88.4 R24, [R3+UR6+0x8080] ;  /* 0x008080060318783b */ /* 0x000fee0008000200 */
[-C--:B-1----:R-:W-:Y:S01]  /*8c30*/  HMMA.16816.F32.BF16 R12, R12, R36.reuse, R4 ;  /* 0x000000240c0c723c */ /* 0x082fe20000041804 */
[----:B------:R-:W1:Y:S07]  /*8c40*/  LDSM.16.MT88.4 R4, [R22+UR6+0x1800] ;  /* 0x001800061604783b */ /* 0x000e6e0008004200 */
[----:B------:R-:W-:Y:S01]  /*8c50*/  HMMA.16816.F32.BF16 R28, R28, R36, R32 ;  /* 0x000000241c1c723c */ /* 0x000fe20000041820 */
[----:B------:R-:W1:Y:S11]  /*8c60*/  LDSM.16.MT88.4 R32, [R2+UR6+0x1800] ;  /* 0x001800060220783b */ /* 0x000e760008004200 */
[-C--:B0-----:R-:W-:Y:S01]  /*8c70*/  HMMA.16816.F32.BF16 R8, R8, R38.reuse, R12 ;  /* 0x000000260808723c */ /* 0x081fe2000004180c */
[----:B------:R-:W0:Y:S07]  /*8c80*/  LDSM.16.MT88.4 R12, [R22+UR6+0x1c00] ;  /* 0x001c0006160c783b */ /* 0x000e2e0008004200 */
        /* <DEDUP_REMOVED lines=11> */
[----:B------:R-:W-:Y:S07]  /*8d40*/  LDSM.16.MT88.4 R32, [R22+UR6+0x2800] ;  /* 0x002800061620783b */ /* 0x000fee0008004200 */
[-C--:B-1----:R-:W-:Y:S01]  /*8d50*/  HMMA.16816.F32.BF16 R8, R8, R28.reuse, R12 ;  /* 0x0000001c0808723c */ /* 0x082fe2000004180c */
[----:B------:R-:W1:Y:S07]  /*8d60*/  LDSM.16.M88.4 R12, [R3+UR6+0x8100] ;  /* 0x00810006030c783b */ /* 0x000e6e0008000200 */
        /* <DEDUP_REMOVED lines=10> */
[----:B------:R-:W4:Y:S11]  /*8e10*/  LDSM.16.MT88.4 R28, [R2+UR6+0x3000] ;  /* 0x00300006021c783b */ /* 0x000f360008004200 */
[-C--:B0-----:R-:W-:Y:S01]  /*8e20*/  HMMA.16816.F32.BF16 R8, R8, R14.reuse, R32 ;  /* 0x0000000e0808723c */ /* 0x081fe20000041820 */
[----:B------:R-:W0:Y:S07]  /*8e30*/  LDSM.16.MT88.4 R32, [R22+UR6+0x3400] ;  /* 0x003400061620783b */ /* 0x000e2e0008004200 */
[----:B---3--:R-:W-:Y:S01]  /*8e40*/  HMMA.16816.F32.BF16 R12, R16, R14, R24 ;  /* 0x0000000e100c723c */ /* 0x008fe20000041818 */
[----:B------:R-:W3:Y:S04]  /*8e50*/  LDSM.16.MT88.4 R24, [R2+UR6+0x3400] ;  /* 0x003400060218783b */ /* 0x000ee80008004200 */
[----:B------:R-:W-:Y:S07]  /*8e60*/  LDSM.16.M88.4 R16, [R3+UR6+0x8180] ;  /* 0x008180060310783b */ /* 0x000fee0008000200 */
[-C--:B-1----:R-:W-:Y:S01]  /*8e70*/  HMMA.16816.F32.BF16 R36, R36, R4.reuse, R8 ;  /* 0x000000042424723c */ /* 0x082fe20000041808 */
[----:B------:R-:W1:Y:S07]  /*8e80*/  LDSM.16.MT88.4 R8, [R22+UR6+0x3800] ;  /* 0x003800061608783b */ /* 0x000e6e0008004200 */
[----:B----4-:R-:W-:Y:S01]  /*8e90*/  HMMA.16816.F32.BF16 R28, R28, R4, R12 ;  /* 0x000000041c1c723c */ /* 0x010fe2000004180c */
[----:B------:R-:W4:Y:S11]  /*8ea0*/  LDSM.16.MT88.4 R12, [R2+UR6+0x3800] ;  /* 0x00380006020c783b */ /* 0x000f360008004200 */
[-C--:B0-----:R-:W-:Y:S01]  /*8eb0*/  HMMA.16816.F32.BF16 R36, R32, R6.reuse, R36 ;  /* 0x000000062024723c */ /* 0x081fe20000041824 */
[----:B------:R-:W0:Y:S07]  /*8ec0*/  LDSM.16.MT88.4 R32, [R22+UR6+0x3c00] ;  /* 0x003c00061620783b */ /* 0x000e2e0008004200 */
[----:B---3--:R-:W-:Y:S01]  /*8ed0*/  HMMA.16816.F32.BF16 R24, R24, R6, R28 ;  /* 0x000000061818723c */ /* 0x008fe2000004181c */
[----:B------:R-:W3:Y:S04]  /*8ee0*/  LDSM.16.MT88.4 R4, [R2+UR6+0x3c00] ;  /* 0x003c00060204783b */ /* 0x000ee80008004200 */
[----:B------:R-:W-:Y:S07]  /*8ef0*/  LDSM.16.MT88.4 R28, [R22+UR6+0x4000] ;  /* 0x00400006161c783b */ /* 0x000fee0008004200 */
[-C--:B-1----:R-:W-:Y:S01]  /*8f00*/  HMMA.16816.F32.BF16 R36, R8, R16.reuse, R36 ;  /* 0x000000100824723c */ /* 0x082fe20000041824 */
[----:B------:R-:W1:Y:S07]  /*8f10*/  LDSM.16.M88.4 R8, [R23+UR6+0x8200] ;  /* 0x008200061708783b */ /* 0x000e6e0008000200 */
[----:B----4-:R-:W-:Y:S01]  /*8f20*/  HMMA.16816.F32.BF16 R24, R12, R16, R24 ;  /* 0x000000100c18723c */ /* 0x010fe20000041818 */
        /* <DEDUP_REMOVED lines=61> */
[----:B------:R-:W1:Y:S04]  /*9300*/  LDSM.16.MT88.4 R36, [R22+UR6+0x7800] ;  /* 0x007800061624783b */ /* 0x000e680008004200 */
[----:B------:R-:W-:Y:S03]  /*9310*/  LDSM.16.MT88.4 R20, [R22+UR6+0x7c00] ;  /* 0x007c00061614783b */ /* 0x000fe60008004200 */
[----:B----4-:R-:W-:Y:S01]  /*9320*/  HMMA.16816.F32.BF16 R4, R12, R16, R4 ;  /* 0x000000100c04723c */ /* 0x010fe20000041804 */
[----:B------:R-:W4:Y:S01]  /*9330*/  LDSM.16.MT88.4 R12, [R2+UR6+0x7800] ;  /* 0x00780006020c783b */ /* 0x000f220008004200 */
[----:B------:R-:W-:-:S03]  /*9340*/  LOP3.LUT R223, R202, 0x1c, RZ, 0xc0, !PT ;  /* 0x0000001ccadf7812 */ /* 0x000fc600078ec0ff */
[----:B------:R-:W2:Y:S07]  /*9350*/  LDL.64 R16, [R1+0x380] ;  /* 0x0003800001107983 */ /* 0x000eae0000100a00 */
[-C--:B0-----:R-:W-:Y:S08]  /*9360*/  HMMA.16816.F32.BF16 R28, R32, R18.reuse, R28 ;  /* 0x00000012201c723c */ /* 0x081ff0000004181c */
[----:B---3--:R-:W-:Y:S01]  /*9370*/  HMMA.16816.F32.BF16 R4, R8, R18, R4 ;  /* 0x000000120804723c */ /* 0x008fe20000041804 */
[----:B------:R-:W0:Y:S01]  /*9380*/  LDSM.16.MT88.4 R8, [R2+UR6+0x7c00] ;  /* 0x007c00060208783b */ /* 0x000e220008004200 */
[----:B------:R-:W-:Y:S01]  /*9390*/  LEA R223, R223, UR6, 0x2 ;  /* 0x00000006dfdf7c11 */ /* 0x000fe2000f8e10ff */
[----:B------:R-:W-:Y:S09]  /*93a0*/  BAR.SYNC.DEFER_BLOCKING 0x0 ;  /* 0x0000000000007b1d */ /* 0x000ff20000010000 */
[-C--:B-1----:R-:W-:Y:S01]  /*93b0*/  HMMA.16816.F32.BF16 R28, R36, R24.reuse, R28 ;  /* 0x00000018241c723c */ /* 0x082fe2000004181c */
[----:B------:R-:W3:Y:S04]  /*93c0*/  LDL.64 R38, [R1+0x3c0] ;  /* 0x0003c00001267983 */ /* 0x000ee80000100a00 */
[----:B------:R-:W3:Y:S03]  /*93d0*/  LDL.64 R36, [R1+0x3b8] ;  /* 0x0003b80001247983 */ /* 0x000ee60000100a00 */
[----:B----4-:R-:W-:Y:S01]  /*93e0*/  HMMA.16816.F32.BF16 R4, R12, R24, R4 ;  /* 0x000000180c04723c */ /* 0x010fe20000041804 */
[----:B------:R-:W4:Y:S04]  /*93f0*/  LDL.64 R18, [R1+0x388] ;  /* 0x0003880001127983 */ /* 0x000f280000100a00 */
[----:B------:R-:W3:Y:S04]  /*9400*/  LDL.64 R34, [R1+0x378] ;  /* 0x0003780001227983 */ /* 0x000ee80000100a00 */
[----:B------:R-:W3:Y:S03]  /*9410*/  LDL.64 R32, [R1+0x370] ;  /* 0x0003700001207983 */ /* 0x000ee60000100a00 */
[-C--:B------:R-:W-:Y:S01]  /*9420*/  HMMA.16816.F32.BF16 R20, R20, R26.reuse, R28 ;  /* 0x0000001a1414723c */ /* 0x080fe2000004181c */
[----:B------:R-:W-:Y:S01]  /*9430*/  LOP3.LUT R15, R202, 0x7f, RZ, 0xc0, !PT ;  /* 0x0000007fca0f7812 */ /* 0x000fe200078ec0ff */
[----:B------:R-:W3:Y:S04]  /*9440*/  LDL.64 R24, [R1+0x3a8] ;  /* 0x0003a80001187983 */ /* 0x000ee80000100a00 */
[----:B------:R-:W3:Y:S02]  /*9450*/  LDL.64 R30, [R1+0x368] ;  /* 0x00036800011e7983 */ /* 0x000ee40000100a00 */
[----:B0-----:R-:W-:Y:S02]  /*9460*/  HMMA.16816.F32.BF16 R4, R8, R26, R4 ;  /* 0x0000001a0804723c */ /* 0x001fe40000041804 */
[----:B------:R-:W3:Y:S04]  /*9470*/  LDL.64 R26, [R1+0x3b0] ;  /* 0x0003b000011a7983 */ /* 0x000ee80000100a00 */
[----:B------:R-:W3:Y:S05]  /*9480*/  LDL.64 R28, [R1+0x360] ;  /* 0x00036000011c7983 */ /* 0x000eea0000100a00 */
[----:B------:R-:W-:Y:S01]  /*9490*/  FMUL R13, R20, UR9 ;  /* 0x00000009140d7c20 */ /* 0x000fe20008400000 */
[----:B------:R-:W-:Y:S01]  /*94a0*/  FMUL R12, R21, UR9 ;  /* 0x00000009150c7c20 */ /* 0x000fe20008400000 */
[----:B------:R-:W-:Y:S01]  /*94b0*/  FMUL R2, R22, UR9 ;  /* 0x0000000916027c20 */ /* 0x000fe20008400000 */
[----:B------:R-:W-:-:S05]  /*94c0*/  FMUL R11, R23, UR9 ;  /* 0x00000009170b7c20 */ /* 0x000fca0008400000 */
[----:B------:R-:W-:Y:S01]  /*94d0*/  FMUL R8, R4, UR9 ;  /* 0x0000000904087c20 */ /* 0x000fe20008400000 */
[----:B------:R-:W-:Y:S01]  /*94e0*/  FMUL R10, R5, UR9 ;  /* 0x00000009050a7c20 */ /* 0x000fe20008400000 */
[----:B------:R-:W-:Y:S01]  /*94f0*/  FMUL R9, R6, UR9 ;  /* 0x0000000906097c20 */ /* 0x000fe20008400000 */
[----:B------:R-:W-:Y:S01]  /*9500*/  FMUL R3, R7, UR9 ;  /* 0x0000000907037c20 */ /* 0x000fe20008400000 */
[----:B------:R-:W-:Y:S02]  /*9510*/  FMNMX R13, R13, R12, !PT ;  /* 0x0000000c0d0d7209 */ /* 0x000fe40007800000 */
[----:B------:R-:W-:Y:S02]  /*9520*/  FMNMX R2, R2, R11, !PT ;  /* 0x0000000b02027209 */ /* 0x000fe40007800000 */
[----:B------:R-:W-:Y:S02]  /*9530*/  FMNMX R8, R8, R10, !PT ;  /* 0x0000000a08087209 */ /* 0x000fe40007800000 */
[----:B------:R-:W-:Y:S01]  /*9540*/  FMNMX R9, R9, R3, !PT ;  /* 0x0000000309097209 */ /* 0x000fe20007800000 */
[----:B------:R-:W0:Y:S04]  /*9550*/  SHFL.BFLY PT, R12, R13, 0x2, 0x1f ;  /* 0x0c401f000d0c7f89 */ /* 0x000e2800000e0000 */
[----:B------:R-:W1:Y:S04]  /*9560*/  SHFL.BFLY PT, R11, R2, 0x2, 0x1f ;  /* 0x0c401f00020b7f89 */ /* 0x000e6800000e0000 */
[----:B------:R-:W5:Y:S04]  /*9570*/  SHFL.BFLY PT, R10, R8, 0x2, 0x1f ;  /* 0x0c401f00080a7f89 */ /* 0x000f6800000e0000 */
[----:B------:R-:W5:Y:S01]  /*9580*/  SHFL.BFLY PT, R3, R9, 0x2, 0x1f ;  /* 0x0c401f0009037f89 */ /* 0x000f6200000e0000 */
[----:B0-----:R-:W-:-:S02]  /*9590*/  FMNMX R13, R13, R12, !PT ;  /* 0x0000000c0d0d7209 */ /* 0x001fc40007800000 */
[----:B-1----:R-:W-:Y:S02]  /*95a0*/  FMNMX R2, R2, R11, !PT ;  /* 0x0000000b02027209 */ /* 0x002fe40007800000 */
[----:B-----5:R-:W-:Y:S02]  /*95b0*/  FMNMX R8, R8, R10, !PT ;  /* 0x0000000a08087209 */ /* 0x020fe40007800000 */
[----:B------:R-:W-:Y:S01]  /*95c0*/  FMNMX R9, R9, R3, !PT ;  /* 0x0000000309097209 */ /* 0x000fe20007800000 */
[----:B------:R-:W0:Y:S04]  /*95d0*/  SHFL.BFLY PT, R14, R13, 0x1, 0x1f ;  /* 0x0c201f000d0e7f89 */ /* 0x000e2800000e0000 */
[----:B------:R-:W1:Y:S04]  /*95e0*/  SHFL.BFLY PT, R10, R2, 0x1, 0x1f ;  /* 0x0c201f00020a7f89 */ /* 0x000e6800000e0000 */
[----:B------:R-:W5:Y:S04]  /*95f0*/  SHFL.BFLY PT, R11, R8, 0x1, 0x1f ;  /* 0x0c201f00080b7f89 */ /* 0x000f6800000e0000 */
[----:B------:R-:W5:Y:S01]  /*9600*/  SHFL.BFLY PT, R12, R9, 0x1, 0x1f ;  /* 0x0c201f00090c7f89 */ /* 0x000f6200000e0000 */
[----:B------:R-:W-:-:S04]  /*9610*/  SHF.R.U32.HI R3, RZ, 0x3, R15 ;  /* 0x00000003ff037819 */ /* 0x000fc8000001160f */
[----:B------:R-:W-:-:S05]  /*9620*/  LOP3.LUT R3, R3, 0xc, RZ, 0xc0, !PT ;  /* 0x0000000c03037812 */ /* 0x000fca00078ec0ff */
[----:B------:R-:W-:Y:S01]  /*9630*/  IMAD.IADD R3, R223, 0x1, R3 ;  /* 0x00000001df037824 */ /* 0x000fe200078e0203 */
[----:B0-----:R-:W-:Y:S02]  /*9640*/  FMNMX R13, R13, R14, !PT ;  /* 0x0000000e0d0d7209 */ /* 0x001fe40007800000 */
[----:B-1----:R-:W-:Y:S02]  /*9650*/  FMNMX R10, R2, R10, !PT ;  /* 0x0000000a020a7209 */ /* 0x002fe40007800000 */
[----:B-----5:R-:W-:Y:S02]  /*9660*/  FMNMX R11, R8, R11, !PT ;  /* 0x0000000b080b7209 */ /* 0x020fe40007800000 */
[----:B------:R-:W-:Y:S01]  /*9670*/  FMNMX R12, R9, R12, !PT ;  /* 0x0000000c090c7209 */ /* 0x000fe20007800000 */
[----:B------:R-:W-:Y:S04]  /*9680*/  @!P0 STS [R3+0x8000], R13 ;  /* 0x0080000d03008388 */ /* 0x000fe80000000800 */
[----:B------:R-:W-:Y:S04]  /*9690*/  @!P0 STS [R3+0x8080], R10 ;  /* 0x0080800a03008388 */ /* 0x000fe80000000800 */
[----:B------:R-:W-:Y:S04]  /*96a0*/  @!P0 STS [R3+0x8100], R11 ;  /* 0x0081000b03008388 */ /* 0x000fe80000000800 */
[----:B------:R-:W-:Y:S01]  /*96b0*/  @!P0 STS [R3+0x8180], R12 ;  /* 0x0081800c03008388 */ /* 0x000fe20000000800 */
[----:B------:R-:W-:Y:S01]  /*96c0*/  LEA R2, R15, UR6, 0x2 ;  /* 0x000000060f027c11 */ /* 0x000fe2000f8e10ff */
[----:B------:R-:W-:Y:S06]  /*96d0*/  BAR.SYNC.DEFER_BLOCKING 0x0 ;  /* 0x0000000000007b1d */ /* 0x000fec0000010000 */
[----:B------:R-:W5:Y:S04]  /*96e0*/  LDL.64 R14, [R1+0x390] ;  /* 0x00039000010e7983 */ /* 0x000f680000100a00 */
[----:B------:R-:W0:Y:S04]  /*96f0*/  LDS R8, [R2+0x8000] ;  /* 0x0080000002087984 */ /* 0x000e280000000800 */
[----:B0-----:R-:W0:Y:S02]  /*9700*/  SHFL.BFLY PT, R9, R8, 0x2, 0x1f ;  /* 0x0c401f0008097f89 */ /* 0x001e2400000e0000 */
[----:B0-----:R-:W-:-:S05]  /*9710*/  FMNMX R9, R8, R9, !PT ;  /* 0x0000000908097209 */ /* 0x001fca0007800000 */
[----:B------:R-:W0:Y:S02]  /*9720*/  SHFL.BFLY PT, R8, R9, 0x1, 0x1f ;  /* 0x0c201f0009087f89 */ /* 0x000e2400000e0000 */
[----:B0-----:R-:W-:-:S05]  /*9730*/  FMNMX R8, R9, R8, !PT ;  /* 0x0000000809087209 */ /* 0x001fca0007800000 */
[----:B------:R-:W-:Y:S01]  /*9740*/  @!P0 STS [R2+0x8000], R8 ;  /* 0x0080000802008388 */ /* 0x000fe20000000800 */
[----:B------:R-:W-:Y:S06]  /*9750*/  BAR.SYNC.DEFER_BLOCKING 0x0 ;  /* 0x0000000000007b1d */ /* 0x000fec0000010000 */
[----:B------:R-:W2:Y:S04]  /*9760*/  LDS R226, [R223+0x8000] ;  /* 0x00800000dfe27984 */ /* 0x000ea80000000800 */
[----:B------:R-:W0:Y:S04]  /*9770*/  LDS R225, [R223+0x8080] ;  /* 0x00808000dfe17984 */ /* 0x000e280000000800 */
[----:B------:R-:W1:Y:S04]  /*9780*/  LDS R224, [R223+0x8100] ;  /* 0x00810000dfe07984 */ /* 0x000e680000000800 */
[----:B------:R-:W0:Y:S01]  /*9790*/  LDS R201, [R223+0x8180] ;  /* 0x00818000dfc97984 */ /* 0x000e220000000800 */
[----:B--2---:R-:W-:-:S05]  /*97a0*/  FMNMX R226, R226, R185, !PT ;  /* 0x000000b9e2e27209 */ /* 0x004fca0007800000 */
[--C-:B------:R-:W-:Y:S01]  /*97b0*/  FFMA R20, R20, UR9, -R226.reuse ;  /* 0x0000000914147c23 */ /* 0x100fe200080008e2 */
[----:B------:R-:W-:-:S03]  /*97c0*/  FFMA R21, R21, UR9, -R226 ;  /* 0x0000000915157c23 */ /* 0x000fc600080008e2 */
[----:B------:R-:W-:Y:S01]  /*97d0*/  FMUL R20, R20, 1.4426950216293334961 ;  /* 0x3fb8aa3b14147820 */ /* 0x000fe20000400000 */
[----:B------:R-:W-:-:S03]  /*97e0*/  FMUL R21, R21, 1.4426950216293334961 ;  /* 0x3fb8aa3b15157820 */ /* 0x000fc60000400000 */
[----:B------:R-:W-:Y:S08]  /*97f0*/  MUFU.EX2 R159, R20 ;  /* 0x00000014009f7308 */ /* 0x000ff00000000800 */
[----:B------:R2:W3:Y:S02]  /*9800*/  MUFU.EX2 R158, R21 ;  /* 0x00000015009e7308 */ /* 0x0004e40000000800 */
[----:B--2---:R-:W2:Y:S01]  /*9810*/  LDL.64 R20, [R1+0x398] ;  /* 0x0003980001147983 */ /* 0x004ea20000100a00 */
[----:B0-----:R-:W-:-:S02]  /*9820*/  FMNMX R225, R225, R203, !PT ;  /* 0x000000cbe1e17209 */ /* 0x001fc40007800000 */
[----:B-1----:R-:W-:Y:S02]  /*9830*/  FMNMX R224, R224, R150, !PT ;  /* 0x00000096e0e07209 */ /* 0x002fe40007800000 */
[----:B------:R-:W-:Y:S01]  /*9840*/  FMNMX R201, R201, R151, !PT ;  /* 0x00000097c9c97209 */ /* 0x000fe20007800000 */
[--C-:B------:R-:W-:Y:S01]  /*9850*/  FFMA R22, R22, UR9, -R225.reuse ;  /* 0x0000000916167c23 */ /* 0x100fe200080008e1 */
[----:B------:R-:W-:Y:S01]  /*9860*/  FFMA R23, R23, UR9, -R225 ;  /* 0x0000000917177c23 */ /* 0x000fe200080008e1 */
[--C-:B------:R-:W-:Y:S01]  /*9870*/  FFMA R4, R4, UR9, -R224.reuse ;  /* 0x0000000904047c23 */ /* 0x100fe200080008e0 */
[----:B------:R-:W-:Y:S01]  /*9880*/  FFMA R5, R5, UR9, -R224 ;  /* 0x0000000905057c23 */ /* 0x000fe200080008e0 */
[--C-:B------:R-:W-:Y:S01]  /*9890*/  FFMA R6, R6, UR9, -R201.reuse ;  /* 0x0000000906067c23 */ /* 0x100fe200080008c9 */
[----:B------:R-:W-:Y:S01]  /*98a0*/  FFMA R7, R7, UR9, -R201 ;  /* 0x0000000907077c23 */ /* 0x000fe200080008c9 */
[----:B------:R-:W-:Y:S01]  /*98b0*/  FMUL R22, R22, 1.4426950216293334961 ;  /* 0x3fb8aa3b16167820 */ /* 0x000fe20000400000 */
[----:B------:R-:W-:Y:S01]  /*98c0*/  FMUL R23, R23, 1.4426950216293334961 ;  /* 0x3fb8aa3b17177820 */ /* 0x000fe20000400000 */
[----:B------:R-:W-:Y:S01]  /*98d0*/  FMUL R4, R4, 1.4426950216293334961 ;  /* 0x3fb8aa3b04047820 */ /* 0x000fe20000400000 */
[----:B------:R-:W-:Y:S01]  /*98e0*/  FMUL R5, R5, 1.4426950216293334961 ;  /* 0x3fb8aa3b05057820 */ /* 0x000fe20000400000 */
[----:B------:R-:W-:Y:S01]  /*98f0*/  FMUL R6, R6, 1.4426950216293334961 ;  /* 0x3fb8aa3b06067820 */ /* 0x000fe20000400000 */
[----:B------:R-:W-:Y:S01]  /*9900*/  FMUL R7, R7, 1.4426950216293334961 ;  /* 0x3fb8aa3b07077820 */ /* 0x000fe20000400000 */
[----:B------:R-:W-:Y:S08]  /*9910*/  MUFU.EX2 R153, R22 ;  /* 0x0000001600997308 */ /* 0x000ff00000000800 */
[----:B------:R-:W0:Y:S08]  /*9920*/  MUFU.EX2 R152, R23 ;  /* 0x0000001700987308 */ /* 0x000e300000000800 */
[----:B------:R-:W-:Y:S01]  /*9930*/  MUFU.EX2 R155, R4 ;  /* 0x00000004009b7308 */ /* 0x000fe20000000800 */
[----:B---3--:R-:W-:Y:S01]  /*9940*/  FADD R8, R159, R158 ;  /* 0x0000009e9f087221 */ /* 0x008fe20000000000 */
[----:B------:R-:W-:Y:S01]  /*9950*/  IMAD.WIDE R12, R200, 0x2, R64 ;  /* 0x00000002c80c7825 */ /* 0x000fe200078e0240 */
[----:B------:R-:W-:Y:S06]  /*9960*/  BAR.SYNC.DEFER_BLOCKING 0x0 ;  /* 0x0000000000007b1d */ /* 0x000fec0000010000 */
[----:B------:R-:W1:Y:S08]  /*9970*/  MUFU.EX2 R154, R5 ;  /* 0x00000005009a7308 */ /* 0x000e700000000800 */
[----:B------:R1:W-:Y:S08]  /*9980*/  MUFU.EX2 R149, R6 ;  /* 0x0000000600957308 */ /* 0x0003f00000000800 */
[----:B------:R3:W4:Y:S01]  /*9990*/  MUFU.EX2 R148, R7 ;  /* 0x0000000700947308 */ /* 0x0007220000000800 */
[----:B0-----:R-:W-:Y:S01]  /*99a0*/  FADD R9, R153, R152 ;  /* 0x0000009899097221 */ /* 0x001fe20000000000 */
[----:B-1----:R-:W-:Y:S01]  /*99b0*/  FADD R6, R155, R154 ;  /* 0x0000009a9b067221 */ /* 0x002fe20000000000 */
[----:B------:R-:W0:Y:S04]  /*99c0*/  SHFL.BFLY PT, R10, R8, 0x2, 0x1f ;  /* 0x0c401f00080a7f89 */ /* 0x000e2800000e0000 */
[----:B------:R-:W1:Y:S04]  /*99d0*/  SHFL.BFLY PT, R11, R9, 0x2, 0x1f ;  /* 0x0c401f00090b7f89 */ /* 0x000e6800000e0000 */
[----:B---3--:R-:W3:Y:S04]  /*99e0*/  SHFL.BFLY PT, R7, R6, 0x2, 0x1f ;  /* 0x0c401f0006077f89 */ /* 0x008ee800000e0000 */
[----:B------:R-:W5:Y:S01]  /*99f0*/  LDL.64 R22, [R1+0x3a0] ;  /* 0x0003a00001167983 */ /* 0x000f620000100a00 */
[----:B----4-:R-:W-:-:S05]  /*9a00*/  FADD R5, R149, R148 ;  /* 0x0000009495057221 */ /* 0x010fca0000000000 */
[----:B------:R-:W4:Y:S01]  /*9a10*/  SHFL.BFLY PT, R4, R5, 0x2, 0x1f ;  /* 0x0c401f0005047f89 */ /* 0x000f2200000e0000 */
[----:B0-----:R-:W-:Y:S01]  /*9a20*/  FADD R10, R8, R10 ;  /* 0x0000000a080a7221 */ /* 0x001fe20000000000 */
[----:B-1----:R-:W-:Y:S01]  /*9a30*/  FADD R11, R9, R11 ;  /* 0x0000000b090b7221 */ /* 0x002fe20000000000 */
[----:B---3--:R-:W-:-:S04]  /*9a40*/  FADD R7, R6, R7 ;  /* 0x0000000706077221 */ /* 0x008fc80000000000 */
[----:B------:R-:W0:Y:S04]  /*9a50*/  SHFL.BFLY PT, R6, R11, 0x1, 0x1f ;  /* 0x0c201f000b067f89 */ /* 0x000e2800000e0000 */
[----:B------:R-:W1:Y:S01]  /*9a60*/  SHFL.BFLY PT, R8, R7, 0x1, 0x1f ;  /* 0x0c201f0007087f89 */ /* 0x000e6200000e0000 */
[----:B----4-:R-:W-:-:S03]  /*9a70*/  FADD R4, R5, R4 ;  /* 0x0000000405047221 */ /* 0x010fc60000000000 */
[----:B------:R-:W3:Y:S04]  /*9a80*/  SHFL.BFLY PT, R5, R10, 0x1, 0x1f ;  /* 0x0c201f000a057f89 */ /* 0x000ee800000e0000 */
[----:B------:R-:W4:Y:S01]  /*9a90*/  SHFL.BFLY PT, R9, R4, 0x1, 0x1f ;  /* 0x0c201f0004097f89 */ /* 0x000f2200000e0000 */
[----:B0-----:R-:W-:Y:S01]  /*9aa0*/  FADD R6, R11, R6 ;  /* 0x000000060b067221 */ /* 0x001fe20000000000 */
[----:B-1----:R-:W-:-:S04]  /*9ab0*/  FADD R8, R7, R8 ;  /* 0x0000000807087221 */ /* 0x002fc80000000000 */
[----:B------:R-:W-:Y:S01]  /*9ac0*/  @!P0 STS [R3+0x8080], R6 ;  /* 0x0080800603008388 */ /* 0x000fe20000000800 */
[----:B---3--:R-:W-:Y:S01]  /*9ad0*/  FADD R5, R10, R5 ;  /* 0x000000050a057221 */ /* 0x008fe20000000000 */
[----:B----4-:R-:W-:-:S04]  /*9ae0*/  FADD R9, R4, R9 ;  /* 0x0000000904097221 */ /* 0x010fc80000000000 */
[----:B------:R-:W-:Y:S04]  /*9af0*/  @!P0 STS [R3+0x8000], R5 ;  /* 0x0080000503008388 */ /* 0x000fe80000000800 */
[----:B------:R-:W-:Y:S04]  /*9b00*/  @!P0 STS [R3+0x8100], R8 ;  /* 0x0081000803008388 */ /* 0x000fe80000000800 */
[----:B------:R-:W-:Y:S01]  /*9b10*/  @!P0 STS [R3+0x8180], R9 ;  /* 0x0081800903008388 */ /* 0x000fe20000000800 */
[----:B------:R-:W-:Y:S06]  /*9b20*/  BAR.SYNC.DEFER_BLOCKING 0x0 ;  /* 0x0000000000007b1d */ /* 0x000fec0000010000 */
[----:B------:R-:W0:Y:S04]  /*9b30*/  LDS R3, [R2+0x8000] ;  /* 0x0080000002037984 */ /* 0x000e280000000800 */
[----:B0-----:R-:W0:Y:S02]  /*9b40*/  SHFL.BFLY PT, R4, R3, 0x2, 0x1f ;  /* 0x0c401f0003047f89 */ /* 0x001e2400000e0000 */
[----:B0-----:R-:W-:-:S05]  /*9b50*/  FADD R3, R3, R4 ;  /* 0x0000000403037221 */ /* 0x001fca0000000000 */
[----:B------:R-:W0:Y:S02]  /*9b60*/  SHFL.BFLY PT, R4, R3, 0x1, 0x1f ;  /* 0x0c201f0003047f89 */ /* 0x000e2400000e0000 */
[----:B0-----:R-:W-:-:S05]  /*9b70*/  FADD R3, R3, R4 ;  /* 0x0000000403037221 */ /* 0x001fca0000000000 */
[----:B------:R0:W-:Y:S01]  /*9b80*/  @!P0 STS [R2+0x8000], R3 ;  /* 0x0080000302008388 */ /* 0x0001e20000000800 */
[----:B------:R-:W-:Y:S01]  /*9b90*/  BAR.SYNC.DEFER_BLOCKING 0x0 ;  /* 0x0000000000007b1d */ /* 0x000fe20000010000 */
[----:B------:R-:W-:-:S04]  /*9ba0*/  IMAD.WIDE R10, R200, 0x2, R62 ;  /* 0x00000002c80a7825 */ /* 0x000fc800078e023e */
[----:B------:R-:W-:-:S04]  /*9bb0*/  IMAD.WIDE R6, R200, 0x2, R60 ;  /* 0x00000002c8067825 */ /* 0x000fc800078e023c */
[C---:B------:R-:W-:Y:S01]  /*9bc0*/  IMAD.WIDE R4, R200.reuse, 0x2, R58 ;  /* 0x00000002c8047825 */ /* 0x040fe200078e023a */
[----:B------:R1:W3:Y:S04]  /*9bd0*/  LDG.E.U16 R168, desc[UR10][R12.64] ;  /* 0x0000000a0ca87981 */ /* 0x0002e8000c1e1500 */
[----:B------:R4:W3:Y:S04]  /*9be0*/  LDG.E.U16 R186, desc[UR10][R10.64] ;  /* 0x0000000a0aba7981 */ /* 0x0008e8000c1e1500 */
[----:B------:R0:W3:Y:S01]  /*9bf0*/  LDG.E.U16 R169, desc[UR10][R6.64] ;  /* 0x0000000a06a97981 */ /* 0x0000e2000c1e1500 */
[----:B-1----:R-:W-:-:S03]  /*9c00*/  IMAD.WIDE R12, R200, 0x2, R48 ;  /* 0x00000002c80c7825 */ /* 0x002fc600078e0230 */
[----:B------:R1:W3:Y:S01]  /*9c10*/  LDG.E.U16 R187, desc[UR10][R4.64] ;  /* 0x0000000a04bb7981 */ /* 0x0002e2000c1e1500 */
[----:B----4-:R-:W-:-:S03]  /*9c20*/  IMAD.WIDE R10, R200, 0x2, R46 ;  /* 0x00000002c80a7825 */ /* 0x010fc600078e022e */
[----:B------:R4:W3:Y:S01]  /*9c30*/  LDG.E.U16 R180, desc[UR10][R12.64] ;  /* 0x0000000a0cb47981 */ /* 0x0008e2000c1e1500 */
[----:B0-----:R-:W-:-:S03]  /*9c40*/  IMAD.WIDE R6, R200, 0x2, R44 ;  /* 0x00000002c8067825 */ /* 0x001fc600078e022c */
        /* <DEDUP_REMOVED lines=8> */
[----:B------:R-:W3:Y:S01]  /*9cd0*/  LDL.64 R26, [R1+0x358] ;  /* 0x00035800011a7983 */ /* 0x000ee20000100a00 */
[----:B----4-:R-:W-:-:S03]  /*9ce0*/  IMAD.WIDE R4, R200, 0x2, R24 ;  /* 0x00000002c8047825 */ /* 0x010fc600078e0218 */
[----:B------:R-:W4:Y:S01]  /*9cf0*/  LDL.64 R24, [R1+0x350] ;  /* 0x0003500001187983 */ /* 0x000f220000100a00 */
[----:B--2---:R-:W-:-:S03]  /*9d00*/  IMAD.WIDE R12, R200, 0x2, R20 ;  /* 0x00000002c80c7825 */ /* 0x004fc600078e0214 */
[----:B------:R5:W2:Y:S04]  /*9d10*/  LDG.E.U16 R183, desc[UR10][R10.64] ;  /* 0x0000000a0ab77981 */ /* 0x000aa8000c1e1500 */
[----:B------:R0:W2:Y:S04]  /*9d20*/  LDG.E.U16 R176, desc[UR10][R4.64] ;  /* 0x0000000a04b07981 */ /* 0x0000a8000c1e1500 */
[----:B------:R-:W2:Y:S01]  /*9d30*/  LDL.64 R20, [R1+0x338] ;  /* 0x0003380001147983 */ /* 0x000ea20000100a00 */
[----:B-----5:R-:W-:-:S03]  /*9d40*/  IMAD.WIDE R10, R200, 0x2, R14 ;  /* 0x00000002c80a7825 */ /* 0x020fc600078e020e */
[----:B------:R-:W5:Y:S01]  /*9d50*/  LDL.64 R14, [R1+0x340] ;  /* 0x00034000010e7983 */ /* 0x000f620000100a00 */
[----:B0-----:R-:W-:-:S03]  /*9d60*/  IMAD.WIDE R4, R200, 0x2, R16 ;  /* 0x00000002c8047825 */ /* 0x001fc600078e0210 */
[----:B------:R-:W5:Y:S04]  /*9d70*/  LDL.64 R16, [R1+0x328] ;  /* 0x0003280001107983 */ /* 0x000f680000100a00 */
[----:B------:R0:W5:Y:S01]  /*9d80*/  LDG.E.U16 R160, desc[UR10][R10.64] ;  /* 0x0000000a0aa07981 */ /* 0x000162000c1e1500 */
[----:B------:R-:W-:-:S03]  /*9d90*/  IMAD.WIDE R2, R200, 0x2, R54 ;  /* 0x00000002c8027825 */ /* 0x000fc600078e0236 */
[----:B------:R1:W5:Y:S04]  /*9da0*/  LDG.E.U16 R166, desc[UR10][R6.64] ;  /* 0x0000000a06a67981 */ /* 0x000368000c1e1500 */
[----:B------:R1:W5:Y:S01]  /*9db0*/  LDG.E.U16 R170, desc[UR10][R2.64] ;  /* 0x0000000a02aa7981 */ /* 0x000362000c1e1500 */
[----:B0-----:R-:W-:-:S03]  /*9dc0*/  IMAD.WIDE R10, R200, 0x2, R30 ;  /* 0x00000002c80a7825 */ /* 0x001fc600078e021e */
[----:B------:R-:W5:Y:S01]  /*9dd0*/  LDL.64 R30, [R1+0x300] ;  /* 0x00030000011e7983 */ /* 0x000f620000100a00 */
[----:B-1----:R-:W-:-:S03]  /*9de0*/  IMAD.WIDE R6, R200, 0x2, R18 ;  /* 0x00000002c8067825 */ /* 0x002fc600078e0212 */
[----:B------:R-:W5:Y:S01]  /*9df0*/  LDL.64 R18, [R1+0x330] ;  /* 0x0003300001127983 */ /* 0x000f620000100a00 */
[----:B------:R-:W-:-:S03]  /*9e00*/  IMAD.WIDE R2, R200, 0x2, R40 ;  /* 0x00000002c8027825 */ /* 0x000fc600078e0228 */
[----:B------:R-:W5:Y:S04]  /*9e10*/  LDG.E.U16 R178, desc[UR10][R6.64] ;  /* 0x0000000a06b27981 */ /* 0x000f68000c1e1500 */
[----:B------:R0:W5:Y:S04]  /*9e20*/  LDG.E.U16 R182, desc[UR10][R2.64] ;  /* 0x0000000a02b67981 */ /* 0x000168000c1e1500 */
[----:B------:R-:W5:Y:S04]  /*9e30*/  LDG.E.U16 R161, desc[UR10][R4.64] ;  /* 0x0000000a04a17981 */ /* 0x000f68000c1e1500 */
[----:B------:R-:W5:Y:S01]  /*9e40*/  LDG.E.U16 R172, desc[UR10][R10.64] ;  /* 0x0000000a0aac7981 */ /* 0x000f62000c1e1500 */
[----:B0-----:R-:W-:-:S03]  /*9e50*/  IMAD.WIDE R2, R200, 0x2, R22 ;  /* 0x00000002c8027825 */ /* 0x001fc600078e0216 */
[----:B------:R-:W5:Y:S04]  /*9e60*/  LDL.64 R22, [R1+0x348] ;  /* 0x0003480001167983 */ /* 0x000f680000100a00 */
[----:B------:R0:W5:Y:S01]  /*9e70*/  LDG.E.U16 R167, desc[UR10][R2.64] ;  /* 0x0000000a02a77981 */ /* 0x000162000c1e1500 */
[----:B------:R-:W-:-:S03]  /*9e80*/  IMAD.WIDE R6, R200, 0x2, R28 ;  /* 0x00000002c8067825 */ /* 0x000fc600078e021c */
[----:B------:R-:W5:Y:S04]  /*9e90*/  LDL.64 R28, [R1+0x2f8] ;  /* 0x0002f800011c7983 */ /* 0x000f680000100a00 */
[----:B------:R-:W5:Y:S01]  /*9ea0*/  LDG.E.U16 R163, desc[UR10][R6.64] ;  /* 0x0000000a06a37981 */ /* 0x000f62000c1e1500 */
[----:B0-----:R-:W-:-:S03]  /*9eb0*/  IMAD.WIDE R2, R200, 0x2, R34 ;  /* 0x00000002c8027825 */ /* 0x001fc600078e0222 */
[----:B------:R0:W5:Y:S04]  /*9ec0*/  LDG.E.U16 R177, desc[UR10][R12.64] ;  /* 0x0000000a0cb17981 */ /* 0x000168000c1e1500 */
[----:B------:R4:W5:Y:S04]  /*9ed0*/  LDG.E.U16 R179, desc[UR10][R2.64] ;  /* 0x0000000a02b37981 */ /* 0x000968000c1e1500 */
[----:B------:R-:W5:Y:S01]  /*9ee0*/  LDL.64 R36, [R1+0x318] ;  /* 0x0003180001247983 */ /* 0x000f620000100a00 */
[----:B0-----:R-:W-:-:S03]  /*9ef0*/  IMAD.WIDE R12, R200, 0x2, R32 ;  /* 0x00000002c80c7825 */ /* 0x001fc600078e0220 */
[----:B------:R-:W5:Y:S04]  /*9f00*/  LDL.64 R32, [R1+0x308] ;  /* 0x0003080001207983 */ /* 0x000f680000100a00 */
[----:B------:R-:W5:Y:S04]  /*9f10*/  LDL.64 R38, [R1+0x320] ;  /* 0x0003200001267983 */ /* 0x000f680000100a00 */
[----:B------:R-:W5:Y:S04]  /*9f20*/  LDL.64 R34, [R1+0x310] ;  /* 0x0003100001227983 */ /* 0x000f680000100a00 */
[----:B------:R-:W5:Y:S01]  /*9f30*/  LDG.E.U16 R162, desc[UR10][R12.64] ;  /* 0x0000000a0ca27981 */ /* 0x000f62000c1e1500 */
[----:B------:R-:W-:-:S03]  /*9f40*/  IMAD.WIDE R8, R200, 0x2, R66 ;  /* 0x00000002c8087825 */ /* 0x000fc600078e0242 */
[----:B------:R-:W5:Y:S04]  /*9f50*/  LDL.64 R40, [R1+0x1c8] ;  /* 0x0001c80001287983 */ /* 0x000f680000100a00 */
[----:B------:R-:W5:Y:S04]  /*9f60*/  LDL.64 R42, [R1+0x1d8] ;  /* 0x0001d800012a7983 */ /* 0x000f680000100a00 */
[----:B------:R-:W5:Y:S04]  /*9f70*/  LDG.E.U16 R8, desc[UR10][R8.64] ;  /* 0x0000000a08087981 */ /* 0x000f68000c1e1500 */
[----:B------:R-:W5:Y:S04]  /*9f80*/  LDL.64 R54, [R1+0x108] ;  /* 0x0001080001367983 */ /* 0x000f680000100a00 */
[----:B------:R-:W-:Y:S01]  /*9f90*/  LDS R222, [R223+0x8100] ;  /* 0x00810000dfde7984 */ /* 0x000fe20000000800 */
[----:B---3--:R-:W-:-:S03]  /*9fa0*/  IMAD.WIDE R4, R200, 0x2, R26 ;  /* 0x00000002c8047825 */ /* 0x008fc600078e021a */
[----:B------:R-:W3:Y:S01]  /*9fb0*/  LDL.64 R26, [R1+0x2f0] ;  /* 0x0002f000011a7983 */ /* 0x000ee20000100a00 */
[----:B----4-:R-:W-:-:S03]  /*9fc0*/  IMAD.WIDE R2, R200, 0x2, R24 ;  /* 0x00000002c8027825 */ /* 0x010fc600078e0218 */
[----:B------:R-:W4:Y:S04]  /*9fd0*/  LDG.E.U16 R173, desc[UR10][R4.64] ;  /* 0x0000000a04ad7981 */ /* 0x000f28000c1e1500 */
[----:B------:R0:W4:Y:S04]  /*9fe0*/  LDG.E.U16 R156, desc[UR10][R2.64] ;  /* 0x0000000a029c7981 */ /* 0x000128000c1e1500 */
[----:B------:R-:W4:Y:S01]  /*9ff0*/  LDL.64 R24, [R1+0x2e8] ;  /* 0x0002e80001187983 */ /* 0x000f220000100a00 */
[----:B--2---:R-:W-:-:S03]  /*a000*/  IMAD.WIDE R6, R200, 0x2, R20 ;  /* 0x00000002c8067825 */ /* 0x004fc600078e0214 */
[----:B------:R-:W2:Y:S01]  /*a010*/  LDL.64 R20, [R1+0x2d0] ;  /* 0x0002d00001147983 */ /* 0x000ea20000100a00 */
[----:B-----5:R-:W-:-:S03]  /*a020*/  IMAD.WIDE R10, R200, 0x2, R14 ;  /* 0x00000002c80a7825 */ /* 0x020fc600078e020e */
[----:B------:R-:W5:Y:S01]  /*a030*/  LDL.64 R14, [R1+0x2e0] ;  /* 0x0002e000010e7983 */ /* 0x000f620000100a00 */
[----:B0-----:R-:W-:-:S03]  /*a040*/  IMAD.WIDE R2, R200, 0x2, R16 ;  /* 0x00000002c8027825 */ /* 0x001fc600078e0210 */
[----:B------:R-:W4:Y:S04]  /*a050*/  LDL.64 R16, [R1+0x2c0] ;  /* 0x0002c00001107983 */ /* 0x000f280000100a00 */
[----:B------:R-:W4:Y:S04]  /*a060*/  LDG.E.U16 R157, desc[UR10][R10.64] ;  /* 0x0000000a0a9d7981 */ /* 0x000f28000c1e1500 */
[----:B------:R4:W4:Y:S04]  /*a070*/  LDG.E.U16 R175, desc[UR10][R6.64] ;  /* 0x0000000a06af7981 */ /* 0x000928000c1e1500 */
[----:B------:R0:W4:Y:S01]  /*a080*/  LDG.E.U16 R251, desc[UR10][R2.64] ;  /* 0x0000000a02fb7981 */ /* 0x000122000c1e1500 */
[----:B------:R-:W-:-:S03]  /*a090*/  IMAD.WIDE R242, R200, 0x2, R30 ;  /* 0x00000002c8f27825 */ /* 0x000fc600078e021e */
[----:B------:R-:W4:Y:S01]  /*a0a0*/  LDL.64 R30, [R1+0x298] ;  /* 0x00029800011e7983 */ /* 0x000f220000100a00 */
[----:B------:R-:W-:-:S03]  /*a0b0*/  IMAD.WIDE R4, R200, 0x2, R18 ;  /* 0x00000002c8047825 */ /* 0x000fc600078e0212 */
[----:B------:R-:W4:Y:S04]  /*a0c0*/  LDL.64 R10, [R1+0x2b0] ;  /* 0x0002b000010a7983 */ /* 0x000f280000100a00 */
[----:B------:R-:W4:Y:S04]  /*a0d0*/  LDL.64 R18, [R1+0x2c8] ;  /* 0x0002c80001127983 */ /* 0x000f280000100a00 */
[----:B------:R-:W4:Y:S04]  /*a0e0*/  LDG.E.U16 R252, desc[UR10][R4.64] ;  /* 0x0000000a04fc7981 */ /* 0x000f28000c1e1500 */
[----:B------:R-:W4:Y:S04]  /*a0f0*/  LDG.E.U16 R242, desc[UR10][R242.64] ;  /* 0x0000000af2f27981 */ /* 0x000f28000c1e1500 */
[----:B------:R-:W4:Y:S01]  /*a100*/  LDL.64 R4, [R1+0x2b8] ;  /* 0x0002b80001047983 */ /* 0x000f220000100a00 */
[----:B------:R-:W-:-:S03]  /*a110*/  IMAD.WIDE R12, R200, 0x2, R22 ;  /* 0x00000002c80c7825 */ /* 0x000fc600078e0216 */
[----:B------:R-:W4:Y:S01]  /*a120*/  LDL.64 R22, [R1+0x2d8] ;  /* 0x0002d80001167983 */ /* 0x000f220000100a00 */
[----:B------:R-:W-:-:S03]  /*a130*/  IMAD.WIDE R240, R200, 0x2, R28 ;  /* 0x00000002c8f07825 */ /* 0x000fc600078e021c */
[----:B------:R-:W4:Y:S04]  /*a140*/  LDG.E.U16 R174, desc[UR10][R12.64] ;  /* 0x0000000a0cae7981 */ /* 0x000f28000c1e1500 */
[----:B------:R-:W4:Y:S04]  /*a150*/  LDL.64 R28, [R1+0x290] ;  /* 0x00029000011c7983 */ /* 0x000f280000100a00 */
[----:B------:R-:W4:Y:S04]  /*a160*/  LDG.E.U16 R240, desc[UR10][R240.64] ;  /* 0x0000000af0f07981 */ /* 0x000f28000c1e1500 */
[----:B------:R-:W4:Y:S01]  /*a170*/  LDL.64 R12, [R1+0x258] ;  /* 0x00025800010c7983 */ /* 0x000f220000100a00 */
[----:B------:R-:W-:-:S03]  /*a180*/  IMAD.WIDE R248, R200, 0x2, R36 ;  /* 0x00000002c8f87825 */ /* 0x000fc600078e0224 */
[----:B------:R-:W4:Y:S01]  /*a190*/  LDL.64 R36, [R1+0x2a8] ;  /* 0x0002a80001247983 */ /* 0x000f220000100a00 */
[----:B------:R-:W-:-:S03]  /*a1a0*/  IMAD.WIDE R244, R200, 0x2, R32 ;  /* 0x00000002c8f47825 */ /* 0x000fc600078e0220 */
[----:B------:R-:W4:Y:S01]  /*a1b0*/  LDL.64 R32, [R1+0x270] ;  /* 0x0002700001207983 */ /* 0x000f220000100a00 */
[----:B---3--:R-:W-:-:S03]  /*a1c0*/  IMAD.WIDE R238, R200, 0x2, R26 ;  /* 0x00000002c8ee7825 */ /* 0x008fc600078e021a */
[----:B------:R-:W3:Y:S04]  /*a1d0*/  LDG.E.U16 R244, desc[UR10][R244.64] ;  /* 0x0000000af4f47981 */ /* 0x000ee8000c1e1500 */
[----:B------:R-:W3:Y:S01]  /*a1e0*/  LDL.64 R26, [R1+0x280] ;  /* 0x00028000011a7983 */ /* 0x000ee20000100a00 */
[----:B--2---:R-:W-:-:S03]  /*a1f0*/  IMAD.WIDE R230, R200, 0x2, R20 ;  /* 0x00000002c8e67825 */ /* 0x004fc600078e0214 */
[----:B------:R-:W2:Y:S01]  /*a200*/  LDG.E.U16 R238, desc[UR10][R238.64] ;  /* 0x0000000aeeee7981 */ /* 0x000ea2000c1e1500 */
[----:B-----5:R-:W-:-:S03]  /*a210*/  IMAD.WIDE R234, R200, 0x2, R14 ;  /* 0x00000002c8ea7825 */ /* 0x020fc600078e020e */
[----:B------:R-:W5:Y:S01]  /*a220*/  LDL.64 R20, [R1+0x260] ;  /* 0x0002600001147983 */ /* 0x000f620000100a00 */
[----:B----4-:R-:W-:-:S03]  /*a230*/  IMAD.WIDE R6, R200, 0x2, R16 ;  /* 0x00000002c8067825 */ /* 0x010fc600078e0210 */
[----:B------:R-:W4:Y:S04]  /*a240*/  LDL.64 R14, [R1+0x288] ;  /* 0x00028800010e7983 */ /* 0x000f280000100a00 */
[----:B------:R-:W2:Y:S01]  /*a250*/  LDL.64 R16, [R1+0x278] ;  /* 0x0002780001107983 */ /* 0x000ea20000100a00 */
[----:B0-----:R-:W-:-:S03]  /*a260*/  IMAD.WIDE R2, R200, 0x2, R38 ;  /* 0x00000002c8027825 */ /* 0x001fc600078e0226 */
[----:B------:R-:W2:Y:S01]  /*a270*/  LDG.E.U16 R211, desc[UR10][R6.64] ;  /* 0x0000000a06d37981 */ /* 0x000ea2000c1e1500 */
[----:B------:R-:W-:-:S03]  /*a280*/  IMAD.WIDE R246, R200, 0x2, R34 ;  /* 0x00000002c8f67825 */ /* 0x000fc600078e0222 */
[----:B------:R0:W2:Y:S01]  /*a290*/  LDG.E.U16 R250, desc[UR10][R2.64] ;  /* 0x0000000a02fa7981 */ /* 0x0000a2000c1e1500 */
[----:B------:R-:W-:-:S03]  /*a2a0*/  IMAD.WIDE R144, R200, 0x2, R30 ;  /* 0x00000002c8907825 */ /* 0x000fc600078e021e */
[----:B------:R-:W2:Y:S04]  /*a2b0*/  LDL.64 R34, [R1+0x2a0] ;  /* 0x0002a00001227983 */ /* 0x000ea80000100a00 */
[----:B------:R-:W2:Y:S01]  /*a2c0*/  LDL.64 R30, [R1+0x228] ;  /* 0x00022800011e7983 */ /* 0x000ea20000100a00 */
[----:B0-----:R-:W-:-:S03]  /*a2d0*/  IMAD.WIDE R2, R200, 0x2, R10 ;  /* 0x00000002c8027825 */ /* 0x001fc600078e020a */
[----:B------:R-:W2:Y:S01]  /*a2e0*/  LDL.64 R10, [R1+0x250] ;  /* 0x00025000010a7983 */ /* 0x000ea20000100a00 */
[----:B------:R-:W-:-:S03]  /*a2f0*/  IMAD.WIDE R228, R200, 0x2, R18 ;  /* 0x00000002c8e47825 */ /* 0x000fc600078e0212 */
[----:B------:R-:W2:Y:S01]  /*a300*/  LDL.64 R18, [R1+0x240] ;  /* 0x0002400001127983 */ /* 0x000ea20000100a00 */
[----:B------:R-:W-:-:S03]  /*a310*/  IMAD.WIDE R236, R200, 0x2, R24 ;  /* 0x00000002c8ec7825 */ /* 0x000fc600078e0218 */
[----:B------:R-:W2:Y:S04]  /*a320*/  LDL.64 R24, [R1+0x268] ;  /* 0x0002680001187983 */ /* 0x000ea80000100a00 */
[----:B------:R0:W2:Y:S01]  /*a330*/  LDG.E.U16 R207, desc[UR10][R2.64] ;  /* 0x0000000a02cf7981 */ /* 0x0000a2000c1e1500 */
[----:B------:R-:W-:-:S03]  /*a340*/  IMAD.WIDE R4, R200, 0x2, R4 ;  /* 0x00000002c8047825 */ /* 0x000fc600078e0204 */
[----:B------:R-:W2:Y:S04]  /*a350*/  LDL.64 R38, [R1+0x1c0] ;  /* 0x0001c00001267983 */ /* 0x000ea80000100a00 */
[----:B------:R-:W2:Y:S01]  /*a360*/  LDG.E.U16 R209, desc[UR10][R4.64] ;  /* 0x0000000a04d17981 */ /* 0x000ea2000c1e1500 */
[----:B------:R-:W-:-:S03]  /*a370*/  IMAD.WIDE R232, R200, 0x2, R22 ;  /* 0x00000002c8e87825 */ /* 0x000fc600078e0216 */
[----:B------:R-:W2:Y:S01]  /*a380*/  LDL.64 R22, [R1+0x248] ;  /* 0x0002480001167983 */ /* 0x000ea20000100a00 */
[----:B------:R-:W-:-:S03]  /*a390*/  IMAD.WIDE R66, R200, 0x2, R28 ;  /* 0x00000002c8427825 */ /* 0x000fc600078e021c */
[----:B------:R-:W2:Y:S04]  /*a3a0*/  LDL.64 R28, [R1+0x220] ;  /* 0x00022000011c7983 */ /* 0x000ea80000100a00 */
[----:B------:R-:W2:Y:S01]  /*a3b0*/  LDL.64 R4, [R1+0x238] ;  /* 0x0002380001047983 */ /* 0x000ea20000100a00 */
[----:B------:R-:W-:-:S03]  /*a3c0*/  IMAD.WIDE R12, R200, 0x2, R12 ;  /* 0x00000002c80c7825 */ /* 0x000fc600078e020c */
[----:B------:R-:W2:Y:S01]  /*a3d0*/  LDG.E.U16 R144, desc[UR10][R144.64] ;  /* 0x0000000a90907981 */ /* 0x000ea2000c1e1500 */
[----:B0-----:R-:W-:-:S03]  /*a3e0*/  IMAD.WIDE R2, R200, 0x2, R36 ;  /* 0x00000002c8027825 */ /* 0x001fc600078e0224 */
[----:B------:R-:W2:Y:S01]  /*a3f0*/  LDG.E.U16 R66, desc[UR10][R66.64] ;  /* 0x0000000a42427981 */ /* 0x000ea2000c1e1500 */
[----:B------:R-:W-:-:S03]  /*a400*/  IMAD.WIDE R58, R200, 0x2, R32 ;  /* 0x00000002c83a7825 */ /* 0x000fc600078e0220 */
[----:B------:R-:W2:Y:S04]  /*a410*/  LDL.64 R36, [R1+0x200] ;  /* 0x0002000001247983 */ /* 0x000ea80000100a00 */
[----:B------:R-:W2:Y:S04]  /*a420*/  LDL.64 R32, [R1+0x1f0] ;  /* 0x0001f00001207983 */ /* 0x000ea80000100a00 */
[----:B------:R-:W2:Y:S04]  /*a430*/  LDG.E.U16 R205, desc[UR10][R2.64] ;  /* 0x0000000a02cd7981 */ /* 0x000ea8000c1e1500 */
[----:B------:R-:W2:Y:S04]  /*a440*/  LDG.E.U16 R58, desc[UR10][R58.64] ;  /* 0x0000000a3a3a7981 */ /* 0x000ea8000c1e1500 */
[----:B------:R-:W2:Y:S04]  /*a450*/  LDG.E.U16 R232, desc[UR10][R232.64] ;  /* 0x0000000ae8e87981 */ /* 0x000ea8000c1e1500 */
[----:B------:R-:W2:Y:S04]  /*a460*/  LDG.E.U16 R230, desc[UR10][R230.64] ;  /* 0x0000000ae6e67981 */ /* 0x000ea8000c1e1500 */
[----:B------:R-:W2:Y:S04]  /*a470*/  LDG.E.U16 R236, desc[UR10][R236.64] ;  /* 0x0000000aecec7981 */ /* 0x000ea8000c1e1500 */
[----:B------:R-:W2:Y:S04]  /*a480*/  LDG.E.U16 R228, desc[UR10][R228.64] ;  /* 0x0000000ae4e47981 */ /* 0x000ea8000c1e1500 */
[----:B------:R-:W2:Y:S04]  /*a490*/  LDG.E.U16 R234, desc[UR10][R234.64] ;  /* 0x0000000aeaea7981 */ /* 0x000ea8000c1e1500 */
[----:B------:R-:W2:Y:S04]  /*a4a0*/  LDG.E.U16 R248, desc[UR10][R248.64] ;  /* 0x0000000af8f87981 */ /* 0x000ea8000c1e1500 */
[----:B------:R-:W2:Y:S01]  /*a4b0*/  LDG.E.U16 R246, desc[UR10][R246.64] ;  /* 0x0000000af6f67981 */ /* 0x000ea2000c1e1500 */
[----:B---3--:R-:W-:-:S03]  /*a4c0*/  IMAD.WIDE R62, R200, 0x2, R26 ;  /* 0x00000002c83e7825 */ /* 0x008fc600078e021a */
[----:B------:R-:W3:Y:S04]  /*a4d0*/  LDL.64 R26, [R1+0x218] ;  /* 0x00021800011a7983 */ /* 0x000ee80000100a00 */
[----:B------:R-:W3:Y:S01]  /*a4e0*/  LDG.E.U16 R62, desc[UR10][R62.64] ;  /* 0x0000000a3e3e7981 */ /* 0x000ee2000c1e1500 */
[----:B-----5:R-:W-:-:S04]  /*a4f0*/  IMAD.WIDE R20, R200, 0x2, R20 ;  /* 0x00000002c8147825 */ /* 0x020fc800078e0214 */
[C---:B----4-:R-:W-:Y:S02]  /*a500*/  IMAD.WIDE R64, R200.reuse, 0x2, R14 ;  /* 0x00000002c8407825 */ /* 0x050fe400078e020e */
[----:B------:R-:W4:Y:S02]  /*a510*/  LDL.64 R14, [R1+0x230] ;  /* 0x00023000010e7983 */ /* 0x000f240000100a00 */
[C---:B--2---:R-:W-:Y:S02]  /*a520*/  IMAD.WIDE R60, R200.reuse, 0x2, R16 ;  /* 0x00000002c83c7825 */ /* 0x044fe400078e0210 */
[----:B------:R-:W2:Y:S04]  /*a530*/  LDL.64 R16, [R1+0x210] ;  /* 0x0002100001107983 */ /* 0x000ea80000100a00 */
[----:B------:R-:W5:Y:S04]  /*a540*/  LDG.E.U16 R20, desc[UR10][R20.64] ;  /* 0x0000000a14147981 */ /* 0x000f68000c1e1500 */
[----:B------:R-:W5:Y:S01]  /*a550*/  LDG.E.U16 R60, desc[UR10][R60.64] ;  /* 0x0000000a3c3c7981 */ /* 0x000f62000c1e1500 */
[----:B------:R-:W-:-:S03]  /*a560*/  IMAD.WIDE R146, R200, 0x2, R34 ;  /* 0x00000002c8927825 */ /* 0x000fc600078e0222 */
[----:B------:R-:W5:Y:S04]  /*a570*/  LDL.64 R34, [R1+0x1f8] ;  /* 0x0001f80001227983 */ /* 0x000f680000100a00 */
[----:B------:R0:W5:Y:S01]  /*a580*/  LDG.E.U16 R21, desc[UR10][R12.64] ;  /* 0x0000000a0c157981 */ /* 0x000162000c1e1500 */
[----:B------:R-:W-:-:S03]  /*a590*/  IMAD.WIDE R10, R200, 0x2, R10 ;  /* 0x00000002c80a7825 */ /* 0x000fc600078e020a */
[----:B------:R-:W5:Y:S01]  /*a5a0*/  LDG.E.U16 R64, desc[UR10][R64.64] ;  /* 0x0000000a40407981 */ /* 0x000f62000c1e1500 */
[----:B------:R-:W-:-:S03]  /*a5b0*/  IMAD.WIDE R6, R200, 0x2, R18 ;  /* 0x00000002c8067825 */ /* 0x000fc600078e0212 */
[----:B------:R1:W5:Y:S01]  /*a5c0*/  LDG.E.U16 R19, desc[UR10][R10.64] ;  /* 0x0000000a0a137981 */ /* 0x000362000c1e1500 */
[----:B0-----:R-:W-:-:S03]  /*a5d0*/  IMAD.WIDE R12, R200, 0x2, R30 ;  /* 0x00000002c80c7825 */ /* 0x001fc600078e021e */
[----:B------:R-:W5:Y:S01]  /*a5e0*/  LDL.64 R30, [R1+0x1e8] ;  /* 0x0001e800011e7983 */ /* 0x000f620000100a00 */
[----:B------:R-:W-:-:S03]  /*a5f0*/  IMAD.WIDE R2, R200, 0x2, R24 ;  /* 0x00000002c8027825 */ /* 0x000fc600078e0218 */
[----:B------:R-:W5:Y:S04]  /*a600*/  LDL.64 R24, [R1+0x208] ;  /* 0x0002080001187983 */ /* 0x000f680000100a00 */
[----:B------:R-:W5:Y:S04]  /*a610*/  LDG.E.U16 R18, desc[UR10][R6.64] ;  /* 0x0000000a06127981 */ /* 0x000f68000c1e1500 */
[----:B------:R0:W5:Y:S04]  /*a620*/  LDG.E.U16 R48, desc[UR10][R12.64] ;  /* 0x0000000a0c307981 */ /* 0x000168000c1e1500 */
[----:B------:R-:W5:Y:S01]  /*a630*/  LDG.E.U16 R2, desc[UR10][R2.64] ;  /* 0x0000000a02027981 */ /* 0x000f62000c1e1500 */
[----:B-1----:R-:W-:-:S03]  /*a640*/  IMAD.WIDE R10, R200, 0x2, R28 ;  /* 0x00000002c80a7825 */ /* 0x002fc600078e021c */
[----:B------:R-:W5:Y:S01]  /*a650*/  LDL.64 R28, [R1+0x1d0] ;  /* 0x0001d000011c7983 */ /* 0x000f620000100a00 */
[----:B------:R-:W-:-:S03]  /*a660*/  IMAD.WIDE R4, R200, 0x2, R4 ;  /* 0x00000002c8047825 */ /* 0x000fc600078e0204 */
[----:B------:R-:W5:Y:S04]  /*a670*/  LDG.E.U16 R146, desc[UR10][R146.64] ;  /* 0x0000000a92927981 */ /* 0x000f68000c1e1500 */
[----:B------:R-:W5:Y:S01]  /*a680*/  LDG.E.U16 R49, desc[UR10][R4.64] ;  /* 0x0000000a04317981 */ /* 0x000f62000c1e1500 */
[----:B0-----:R-:W-:-:S03]  /*a690*/  IMAD.WIDE R12, R200, 0x2, R36 ;  /* 0x00000002c80c7825 */ /* 0x001fc600078e0224 */
[----:B------:R-:W5:Y:S01]  /*a6a0*/  LDL.64 R36, [R1+0x1b8] ;  /* 0x0001b80001247983 */ /* 0x000f620000100a00 */
[----:B---3--:R-:W-:-:S03]  /*a6b0*/  IMAD.WIDE R6, R200, 0x2, R26 ;  /* 0x00000002c8067825 */ /* 0x008fc600078e021a */
[----:B------:R-:W3:Y:S04]  /*a6c0*/  LDL.64 R26, [R1+0x1e0] ;  /* 0x0001e000011a7983 */ /* 0x000ee80000100a00 */
[----:B------:R0:W3:Y:S02]  /*a6d0*/  LDG.E.U16 R47, desc[UR10][R6.64] ;  /* 0x0000000a062f7981 */ /* 0x0000e4000c1e1500 */
[C---:B0-----:R-:W-:Y:S02]  /*a6e0*/  IMAD.WIDE R6, R200.reuse, 0x2, R32 ;  /* 0x00000002c8067825 */ /* 0x041fe400078e0220 */
[----:B------:R-:W3:Y:S02]  /*a6f0*/  LDL.64 R32, [R1+0x1a8] ;  /* 0x0001a80001207983 */ /* 0x000ee40000100a00 */
[----:B----4-:R-:W-:-:S04]  /*a700*/  IMAD.WIDE R14, R200, 0x2, R14 ;  /* 0x00000002c80e7825 */ /* 0x010fc800078e020e */
[C---:B--2---:R-:W-:Y:S02]  /*a710*/  IMAD.WIDE R4, R200.reuse, 0x2, R16 ;  /* 0x00000002c8047825 */ /* 0x044fe400078e0210 */
[----:B------:R-:W2:Y:S04]  /*a720*/  LDG.E.U16 R17, desc[UR10][R14.64] ;  /* 0x0000000a0e117981 */ /* 0x000ea8000c1e1500 */
[----:B------:R5:W4:Y:S04]  /*a730*/  LDG.E.U16 R16, desc[UR10][R10.64] ;  /* 0x0000000a0a107981 */ /* 0x000b28000c1e1500 */
[----:B------:R0:W2:Y:S04]  /*a740*/  LDG.E.U16 R15, desc[UR10][R4.64] ;  /* 0x0000000a040f7981 */ /* 0x0000a8000c1e1500 */
[----:B------:R-:W2:Y:S01]  /*a750*/  LDG.E.U16 R14, desc[UR10][R12.64] ;  /* 0x0000000a0c0e7981 */ /* 0x000ea2000c1e1500 */
[----:B-----5:R-:W-:-:S03]  /*a760*/  IMAD.WIDE R10, R200, 0x2, R34 ;  /* 0x00000002c80a7825 */ /* 0x020fc600078e0222 */
[----:B------:R-:W5:Y:S04]  /*a770*/  LDL.64 R34, [R1+0x1b0] ;  /* 0x0001b00001227983 */ /* 0x000f680000100a00 */
[----:B------:R-:W2:Y:S01]  /*a780*/  LDG.E.U16 R45, desc[UR10][R10.64] ;  /* 0x0000000a0a2d7981 */ /* 0x000ea2000c1e1500 */
[----:B0-----:R-:W-:-:S03]  /*a790*/  IMAD.WIDE R4, R200, 0x2, R30 ;  /* 0x00000002c8047825 */ /* 0x001fc600078e021e */
[----:B------:R0:W2:Y:S04]  /*a7a0*/  LDG.E.U16 R13, desc[UR10][R6.64] ;  /* 0x0000000a060d7981 */ /* 0x0000a8000c1e1500 */
[----:B------:R-:W2:Y:S01]  /*a7b0*/  LDL.64 R30, [R1+0x1a0] ;  /* 0x0001a000011e7983 */ /* 0x000ea20000100a00 */
[----:B------:R-:W-:-:S03]  /*a7c0*/  IMAD.WIDE R24, R200, 0x2, R24 ;  /* 0x00000002c8187825 */ /* 0x000fc600078e0218 */
[----:B------:R1:W4:Y:S01]  /*a7d0*/  LDG.E.U16 R44, desc[UR10][R4.64] ;  /* 0x0000000a042c7981 */ /* 0x000322000c1e1500 */
[----:B0-----:R-:W-:-:S03]  /*a7e0*/  IMAD.WIDE R6, R200, 0x2, R40 ;  /* 0x00000002c8067825 */ /* 0x001fc600078e0228 */
[----:B------:R0:W4:Y:S01]  /*a7f0*/  LDG.E.U16 R46, desc[UR10][R24.64] ;  /* 0x0000000a182e7981 */ /* 0x000122000c1e1500 */
[----:B-1----:R-:W-:-:S03]  /*a800*/  IMAD.WIDE R4, R200, 0x2, R38 ;  /* 0x00000002c8047825 */ /* 0x002fc600078e0226 */
[----:B------:R-:W4:Y:S01]  /*a810*/  LDL.64 R38, [R1+0x188] ;  /* 0x0001880001267983 */ /* 0x000f220000100a00 */
[----:B------:R-:W-:-:S03]  /*a820*/  IMAD.WIDE R10, R200, 0x2, R28 ;  /* 0x00000002c80a7825 */ /* 0x000fc600078e021c */
[----:B------:R-:W4:Y:S01]  /*a830*/  LDL.64 R28, [R1+0x198] ;  /* 0x00019800011c7983 */ /* 0x000f220000100a00 */
[----:B0-----:R-:W-:-:S03]  /*a840*/  IMAD.WIDE R24, R200, 0x2, R42 ;  /* 0x00000002c8187825 */ /* 0x001fc600078e022a */
[----:B------:R-:W4:Y:S04]  /*a850*/  LDG.E.U16 R42, desc[UR10][R6.64] ;  /* 0x0000000a062a7981 */ /* 0x000f28000c1e1500 */
[----:B------:R-:W4:Y:S04]  /*a860*/  LDG.E.U16 R11, desc[UR10][R10.64] ;  /* 0x0000000a0a0b7981 */ /* 0x000f28000c1e1500 */
[----:B------:R-:W4:Y:S04]  /*a870*/  LDG.E.U16 R43, desc[UR10][R24.64] ;  /* 0x0000000a182b7981 */ /* 0x000f28000c1e1500 */
[----:B------:R-:W4:Y:S01]  /*a880*/  LDG.E.U16 R10, desc[UR10][R4.64] ;  /* 0x0000000a040a7981 */ /* 0x000f22000c1e1500 */
[----:B---3--:R-:W-:-:S05]  /*a890*/  IMAD.WIDE R26, R200, 0x2, R26 ;  /* 0x00000002c81a7825 */ /* 0x008fca00078e021a */
[----:B------:R0:W3:Y:S02]  /*a8a0*/  LDG.E.U16 R12, desc[UR10][R26.64] ;  /* 0x0000000a1a0c7981 */ /* 0x0000e4000c1e1500 */
[C---:B0-----:R-:W-:Y:S02]  /*a8b0*/  IMAD.WIDE R26, R200.reuse, 0x2, R36 ;  /* 0x00000002c81a7825 */ /* 0x041fe400078e0224 */
[----:B------:R-:W3:Y:S02]  /*a8c0*/  LDL.64 R36, [R1+0x170] ;  /* 0x0001700001247983 */ /* 0x000ee40000100a00 */
[C---:B------:R-:W-:Y:S02]  /*a8d0*/  IMAD.WIDE R6, R200.reuse, 0x2, R32 ;  /* 0x00000002c8067825 */ /* 0x040fe400078e0220 */
[----:B------:R-:W3:Y:S04]  /*a8e0*/  LDL.64 R32, [R1+0x178] ;  /* 0x0001780001207983 */ /* 0x000ee80000100a00 */
[----:B------:R-:W3:Y:S04]  /*a8f0*/  LDG.E.U16 R40, desc[UR10][R6.64] ;  /* 0x0000000a06287981 */ /* 0x000ee8000c1e1500 */
[----:B------:R-:W3:Y:S01]  /*a900*/  LDG.E.U16 R41, desc[UR10][R26.64] ;  /* 0x0000000a1a297981 */ /* 0x000ee2000c1e1500 */
[----:B--2---:R-:W-:-:S03]  /*a910*/  IMAD.WIDE R4, R200, 0x2, R30 ;  /* 0x00000002c8047825 */ /* 0x004fc600078e021e */
[----:B------:R-:W2:Y:S01]  /*a920*/  LDL.64 R30, [R1+0x158] ;  /* 0x00015800011e7983 */ /* 0x000ea20000100a00 */
[----:B-----5:R-:W-:-:S03]  /*a930*/  IMAD.WIDE R24, R200, 0x2, R34 ;  /* 0x00000002c8187825 */ /* 0x020fc600078e0222 */
[----:B------:R4:W5:Y:S04]  /*a940*/  LDG.E.U16 R7, desc[UR10][R4.64] ;  /* 0x0000000a04077981 */ /* 0x000968000c1e1500 */
[----:B------:R-:W5:Y:S04]  /*a950*/  LDL.64 R34, [R1+0x160] ;  /* 0x0001600001227983 */ /* 0x000f680000100a00 */
[----:B------:R0:W5:Y:S01]  /*a960*/  LDG.E.U16 R9, desc[UR10][R24.64] ;  /* 0x0000000a18097981 */ /* 0x000162000c1e1500 */
[----:B----4-:R-:W-:-:S04]  /*a970*/  IMAD.WIDE R4, R200, 0x2, R38 ;  /* 0x00000002c8047825 */ /* 0x010fc800078e0226 */
[C---:B------:R-:W-:Y:S01]  /*a980*/  IMAD.WIDE R26, R200.reuse, 0x2, R28 ;  /* 0x00000002c81a7825 */ /* 0x040fe200078e021c */
[----:B------:R1:W4:Y:S04]  /*a990*/  LDG.E.U16 R38, desc[UR10][R4.64] ;  /* 0x0000000a04267981 */ /* 0x000328000c1e1500 */
[----:B------:R-:W4:Y:S01]  /*a9a0*/  LDL.64 R28, [R1+0x168] ;  /* 0x00016800011c7983 */ /* 0x000f220000100a00 */
[----:B0-----:R-:W-:-:S03]  /*a9b0*/  IMAD.WIDE R24, R200, 0x2, R50 ;  /* 0x00000002c8187825 */ /* 0x001fc600078e0232 */
[----:B------:R-:W4:Y:S01]  /*a9c0*/  LDL.64 R50, [R1+0x148] ;  /* 0x0001480001327983 */ /* 0x000f220000100a00 */
[----:B-1----:R-:W-:-:S03]  /*a9d0*/  IMAD.WIDE R4, R200, 0x2, R52 ;  /* 0x00000002c8047825 */ /* 0x002fc600078e0234 */
[----:B------:R-:W4:Y:S04]  /*a9e0*/  LDL.64 R52, [R1+0x138] ;  /* 0x0001380001347983 */ /* 0x000f280000100a00 */
[----:B------:R-:W4:Y:S04]  /*a9f0*/  LDG.E.U16 R39, desc[UR10][R26.64] ;  /* 0x0000000a1a277981 */ /* 0x000f28000c1e1500 */
[----:B------:R3:W4:Y:S04]  /*aa00*/  LDG.E.U16 R6, desc[UR10][R24.64] ;  /* 0x0000000a18067981 */ /* 0x000728000c1e1500 */
[----:B------:R-:W4:Y:S01]  /*aa10*/  LDG.E.U16 R5, desc[UR10][R4.64] ;  /* 0x0000000a04057981 */ /* 0x000f22000c1e1500 */
[----:B---3--:R-:W-:-:S04]  /*aa20*/  IMAD.WIDE R24, R200, 0x2, R36 ;  /* 0x00000002c8187825 */ /* 0x008fc800078e0224 */
[C---:B------:R-:W-:Y:S01]  /*aa30*/  IMAD.WIDE R26, R200.reuse, 0x2, R32 ;  /* 0x00000002c81a7825 */ /* 0x040fe200078e0220 */
[----:B------:R2:W3:Y:S04]  /*aa40*/  LDG.E.U16 R4, desc[UR10][R24.64] ;  /* 0x0000000a18047981 */ /* 0x0004e8000c1e1500 */
[----:B------:R-:W3:Y:S04]  /*aa50*/  LDL.64 R32, [R1+0x128] ;  /* 0x0001280001207983 */ /* 0x000ee80000100a00 */
[----:B------:R5:W3:Y:S01]  /*aa60*/  LDG.E.U16 R37, desc[UR10][R26.64] ;  /* 0x0000000a1a257981 */ /* 0x000ae2000c1e1500 */
[----:B--2---:R-:W-:-:S03]  /*aa70*/  IMAD.WIDE R24, R200, 0x2, R30 ;  /* 0x00000002c8187825 */ /* 0x004fc600078e021e */
[----:B------:R-:W2:Y:S01]  /*aa80*/  LDL.64 R30, [R1+0xf8] ;  /* 0x0000f800011e7983 */ /* 0x000ea20000100a00 */
[----:B-----5:R-:W-:-:S03]  /*aa90*/  IMAD.WIDE R26, R200, 0x2, R34 ;  /* 0x00000002c81a7825 */ /* 0x020fc600078e0222 */
[----:B------:R-:W5:Y:S04]  /*aaa0*/  LDG.E.U16 R35, desc[UR10][R24.64] ;  /* 0x0000000a18237981 */ /* 0x000f68000c1e1500 */
[----:B------:R0:W5:Y:S01]  /*aab0*/  LDG.E.U16 R3, desc[UR10][R26.64] ;  /* 0x0000000a1a037981 */ /* 0x000162000c1e1500 */
[----:B----4-:R-:W-:-:S05]  /*aac0*/  IMAD.WIDE R28, R200, 0x2, R28 ;  /* 0x00000002c81c7825 */ /* 0x010fca00078e021c */
[----:B------:R1:W4:Y:S01]  /*aad0*/  LDG.E.U16 R36, desc[UR10][R28.64] ;  /* 0x0000000a1c247981 */ /* 0x000322000c1e1500 */
[----:B0-----:R-:W-:-:S03]  /*aae0*/  IMAD.WIDE R26, R200, 0x2, R52 ;  /* 0x00000002c81a7825 */ /* 0x001fc600078e0234 */
[----:B------:R-:W4:Y:S01]  /*aaf0*/  LDL.64 R52, [R1+0xa8] ;  /* 0x0000a80001347983 */ /* 0x000f220000100a00 */
[----:B-1----:R-:W-:-:S03]  /*ab00*/  IMAD.WIDE R28, R200, 0x2, R50 ;  /* 0x00000002c81c7825 */ /* 0x002fc600078e0232 */
[----:B------:R-:W5:Y:S04]  /*ab10*/  LDL.64 R50, [R1+0xe8] ;  /* 0x0000e80001327983 */ /* 0x000f680000100a00 */
[----:B------:R-:W5:Y:S04]  /*ab20*/  LDG.E.U16 R34, desc[UR10][R28.64] ;  /* 0x0000000a1c227981 */ /* 0x000f68000c1e1500 */
[----:B------:R-:W5:Y:S01]  /*ab30*/  LDL.64 R28, [R1+0x118] ;  /* 0x00011800011c7983 */ /* 0x000f620000100a00 */
[----:B---3--:R-:W-:-:S03]  /*ab40*/  IMAD.WIDE R24, R200, 0x2, R32 ;  /* 0x00000002c8187825 */ /* 0x008fc600078e0220 */
[----:B------:R0:W3:Y:S04]  /*ab50*/  LDG.E.U16 R33, desc[UR10][R26.64] ;  /* 0x0000000a1a217981 */ /* 0x0000e8000c1e1500 */
[----:B------:R2:W3:Y:S01]  /*ab60*/  LDG.E.U16 R32, desc[UR10][R24.64] ;  /* 0x0000000a18207981 */ /* 0x0004e2000c1e1500 */
[----:B0-----:R-:W-:-:S03]  /*ab70*/  IMAD.WIDE R26, R200, 0x2, R54 ;  /* 0x00000002c81a7825 */ /* 0x001fc600078e0236 */
[----:B------:R-:W3:Y:S01]  /*ab80*/  LDL.64 R54, [R1+0x78] ;  /* 0x0000780001367983 */ /* 0x000ee20000100a00 */
[----:B--2---:R-:W-:-:S03]  /*ab90*/  IMAD.WIDE R24, R200, 0x2, R30 ;  /* 0x00000002c8187825 */ /* 0x004fc600078e021e */
[----:B------:R-:W2:Y:S04]  /*aba0*/  LDG.E.U16 R30, desc[UR10][R26.64] ;  /* 0x0000000a1a1e7981 */ /* 0x000ea8000c1e1500 */
[----:B------:R-:W2:Y:S01]  /*abb0*/  LDL.64 R26, [R1+0xd8] ;  /* 0x0000d800011a7983 */ /* 0x000ea20000100a00 */
[----:B----4-:R-:W-:-:S04]  /*abc0*/  IMAD.WIDE R52, R200, 0x2, R52 ;  /* 0x00000002c8347825 */ /* 0x010fc800078e0234 */
[----:B-----5:R-:W-:-:S05]  /*abd0*/  IMAD.WIDE R28, R200, 0x2, R28 ;  /* 0x00000002c81c7825 */ /* 0x020fca00078e021c */
[----:B------:R-:W4:Y:S04]  /*abe0*/  LDG.E.U16 R31, desc[UR10][R28.64] ;  /* 0x0000000a1c1f7981 */ /* 0x000f28000c1e1500 */
[----:B------:R0:W5:Y:S02]  /*abf0*/  LDG.E.U16 R29, desc[UR10][R24.64] ;  /* 0x0000000a181d7981 */ /* 0x000164000c1e1500 */
[C---:B0-----:R-:W-:Y:S02]  /*ac00*/  IMAD.WIDE R24, R200.reuse, 0x2, R56 ;  /* 0x00000002c8187825 */ /* 0x041fe400078e0238 */
[----:B------:R-:W3:Y:S02]  /*ac10*/  LDL.64 R56, [R1+0x38] ;  /* 0x0000380001387983 */ /* 0x000ee40000100a00 */
[----:B--2---:R-:W-:-:S06]  /*ac20*/  IMAD.WIDE R26, R200, 0x2, R26 ;  /* 0x00000002c81a7825 */ /* 0x004fcc00078e021a */
[----:B------:R-:W2:Y:S04]  /*ac30*/  LDG.E.U16 R27, desc[UR10][R26.64] ;  /* 0x0000000a1a1b7981 */ /* 0x000ea8000c1e1500 */
[----:B------:R0:W2:Y:S02]  /*ac40*/  LDG.E.U16 R26, desc[UR10][R24.64] ;  /* 0x0000000a181a7981 */ /* 0x0000a4000c1e1500 */
[C---:B0-----:R-:W-:Y:S02]  /*ac50*/  IMAD.WIDE R24, R200.reuse, 0x2, R220 ;  /* 0x00000002c8187825 */ /* 0x041fe400078e02dc */
[----:B------:R-:W2:Y:S04]  /*ac60*/  LDL.64 R220, [R1+0x28] ;  /* 0x0000280001dc7983 */ /* 0x000ea80000100a00 */
[----:B------:R-:W2:Y:S04]  /*ac70*/  LDG.E.U16 R25, desc[UR10][R24.64] ;  /* 0x0000000a18197981 */ /* 0x000ea8000c1e1500 */
[----:B------:R0:W2:Y:S04]  /*ac80*/  LDG.E.U16 R24, desc[UR10][R52.64] ;  /* 0x0000000a34187981 */ /* 0x0000a8000c1e1500 */
[----:B------:R-:W0:Y:S02]  /*ac90*/  LDL.64 R52, [R1+0x68] ;  /* 0x0000680001347983 */ /* 0x000e240000100a00 */
[----:B0-----:R-:W-:-:S05]  /*aca0*/  IMAD.WIDE R52, R200, 0x2, R52 ;  /* 0x00000002c8347825 */ /* 0x001fca00078e0234 */
[----:B------:R0:W2:Y:S04]  /*acb0*/  LDG.E.U16 R59, desc[UR10][R52.64] ;  /* 0x0000000a343b7981 */ /* 0x0000a8000c1e1500 */
[----:B------:R-:W0:Y:S01]  /*acc0*/  LDL.64 R52, [R1+0x58] ;  /* 0x0000580001347983 */ /* 0x000e220000100a00 */
[----:B------:R-:W-:-:S04]  /*acd0*/  IMAD.WIDE R50, R200, 0x2, R50 ;  /* 0x00000002c8327825 */ /* 0x000fc800078e0232 */
[C---:B------:R-:W-:Y:S01]  /*ace0*/  IMAD.WIDE R22, R200.reuse, 0x2, R22 ;  /* 0x00000002c8167825 */ /* 0x040fe200078e0216 */
[----:B------:R1:W2:Y:S05]  /*acf0*/  LDG.E.U16 R28, desc[UR10][R50.64] ;  /* 0x0000000a321c7981 */ /* 0x0002aa000c1e1500 */
[----:B------:R-:W2:Y:S01]  /*ad00*/  LDG.E.U16 R22, desc[UR10][R22.64] ;  /* 0x0000000a16167981 */ /* 0x000ea2000c1e1500 */
[----:B0-----:R-:W-:-:S05]  /*ad10*/  IMAD.WIDE R52, R200, 0x2, R52 ;  /* 0x00000002c8347825 */ /* 0x001fca00078e0234 */
[----:B------:R0:W2:Y:S04]  /*ad20*/  LDG.E.U16 R61, desc[UR10][R52.64] ;  /* 0x0000000a343d7981 */ /* 0x0000a8000c1e1500 */
[----:B------:R-:W0:Y:S01]  /*ad30*/  LDL.64 R52, [R1+0x150] ;  /* 0x0001500001347983 */ /* 0x000e220000100a00 */
[----:B-1----:R-:W-:-:S03]  /*ad40*/  IMAD.WIDE R50, R200, 0x2, R190 ;  /* 0x00000002c8327825 */ /* 0x002fc600078e02be */
[----:B------:R-:W2:Y:S04]  /*ad50*/  LDL.64 R190, [R1+0x140] ;  /* 0x0001400001be7983 */ /* 0x000ea80000100a00 */
[----:B------:R1:W2:Y:S04]  /*ad60*/  LDG.E.U16 R23, desc[UR10][R50.64] ;  /* 0x0000000a32177981 */ /* 0x0002a8000c1e1500 */
[----:B------:R-:W1:Y:S01]  /*ad70*/  LDL.64 R50, [R1+0x88] ;  /* 0x0000880001327983 */ /* 0x000e620000100a00 */
[----:B0-----:R-:W-:-:S05]  /*ad80*/  IMAD.WIDE R52, R200, 0x2, R52 ;  /* 0x00000002c8347825 */ /* 0x001fca00078e0234 */
[----:B------:R0:W2:Y:S04]  /*ad90*/  LDG.E.U16 R145, desc[UR10][R52.64] ;  /* 0x0000000a34917981 */ /* 0x0000a8000c1e1500 */
[----:B------:R-:W0:Y:S01]  /*ada0*/  LDL.64 R52, [R1+0x130] ;  /* 0x0001300001347983 */ /* 0x000e220000100a00 */
[----:B---3--:R-:W-:-:S04]  /*adb0*/  IMAD.WIDE R54, R200, 0x2, R54 ;  /* 0x00000002c8367825 */ /* 0x008fc800078e0236 */
[----:B-1----:R-:W-:-:S06]  /*adc0*/  IMAD.WIDE R50, R200, 0x2, R50 ;  /* 0x00000002c8327825 */ /* 0x002fcc00078e0232 */
[----:B------:R-:W3:Y:S04]  /*add0*/  LDG.E.U16 R50, desc[UR10][R50.64] ;  /* 0x0000000a32327981 */ /* 0x000ee8000c1e1500 */
[----:B------:R-:W3:Y:S04]  /*ade0*/  LDG.E.U16 R51, desc[UR10][R54.64] ;  /* 0x0000000a36337981 */ /* 0x000ee8000c1e1500 */
[----:B------:R-:W3:Y:S01]  /*adf0*/  LDL.64 R54, [R1+0x48] ;  /* 0x0000480001367983 */ /* 0x000ee20000100a00 */
[----:B------:R-:W-:-:S05]  /*ae00*/  IMAD.WIDE R56, R200, 0x2, R56 ;  /* 0x00000002c8387825 */ /* 0x000fca00078e0238 */
[----:B------:R2:W4:Y:S01]  /*ae10*/  LDG.E.U16 R65, desc[UR10][R56.64] ;  /* 0x0000000a38417981 */ /* 0x000522000c1e1500 */
[----:B0-----:R-:W-:-:S05]  /*ae20*/  IMAD.WIDE R52, R200, 0x2, R52 ;  /* 0x00000002c8347825 */ /* 0x001fca00078e0234 */
[----:B------:R-:W4:Y:S04]  /*ae30*/  LDG.E.U16 R206, desc[UR10][R52.64] ;  /* 0x0000000a34ce7981 */ /* 0x000f28000c1e1500 */
[----:B------:R-:W4:Y:S01]  /*ae40*/  LDL.64 R52, [R1+0x100] ;  /* 0x0001000001347983 */ /* 0x000f220000100a00 */
[----:B--2---:R-:W-:-:S03]  /*ae50*/  IMAD.WIDE R56, R200, 0x2, R190 ;  /* 0x00000002c8387825 */ /* 0x004fc600078e02be */
[----:B------:R-:W2:Y:S04]  /*ae60*/  LDL.64 R190, [R1+0xb0] ;  /* 0x0000b00001be7983 */ /* 0x000ea80000100a00 */
[----:B------:R-:W2:Y:S04]  /*ae70*/  LDG.E.U16 R147, desc[UR10][R56.64] ;  /* 0x0000000a38937981 */ /* 0x000ea8000c1e1500 */
[----:B------:R-:W2:Y:S01]  /*ae80*/  LDL.64 R56, [R1+0x110] ;  /* 0x0001100001387983 */ /* 0x000ea20000100a00 */
[----:B---3--:R-:W-:-:S05]  /*ae90*/  IMAD.WIDE R54, R200, 0x2, R54 ;  /* 0x00000002c8367825 */ /* 0x008fca00078e0236 */
[----:B------:R0:W3:Y:S02]  /*aea0*/  LDG.E.U16 R63, desc[UR10][R54.64] ;  /* 0x0000000a363f7981 */ /* 0x0000e4000c1e1500 */
[C---:B0-----:R-:W-:Y:S02]  /*aeb0*/  IMAD.WIDE R54, R200.reuse, 0x2, R220 ;  /* 0x00000002c8367825 */ /* 0x041fe400078e02dc */
[----:B------:R-:W3:Y:S04]  /*aec0*/  LDL.64 R220, [R1+0xc0] ;  /* 0x0000c00001dc7983 */ /* 0x000ee80000100a00 */
[----:B------:R0:W3:Y:S04]  /*aed0*/  LDG.E.U16 R67, desc[UR10][R54.64] ;  /* 0x0000000a36437981 */ /* 0x0000e8000c1e1500 */
[----:B------:R-:W0:Y:S01]  /*aee0*/  LDL.64 R54, [R1+0x120] ;  /* 0x0001200001367983 */ /* 0x000e220000100a00 */
[----:B----4-:R-:W-:-:S05]  /*aef0*/  IMAD.WIDE R52, R200, 0x2, R52 ;  /* 0x00000002c8347825 */ /* 0x010fca00078e0234 */
[----:B------:R1:W4:Y:S04]  /*af00*/  LDG.E.U16 R227, desc[UR10][R52.64] ;  /* 0x0000000a34e37981 */ /* 0x000328000c1e1500 */
[----:B------:R-:W1:Y:S01]  /*af10*/  LDL.64 R52, [R1+0xd0] ;  /* 0x0000d00001347983 */ /* 0x000e620000100a00 */
[----:B--2---:R-:W-:-:S05]  /*af20*/  IMAD.WIDE R56, R200, 0x2, R56 ;  /* 0x00000002c8387825 */ /* 0x004fca00078e0238 */
[----:B------:R2:W2:Y:S04]  /*af30*/  LDG.E.U16 R210, desc[UR10][R56.64] ;  /* 0x0000000a38d27981 */ /* 0x0004a8000c1e1500 */
[----:B------:R-:W2:Y:S01]  /*af40*/  LDL.64 R56, [R1+0xe0] ;  /* 0x0000e00001387983 */ /* 0x000ea20000100a00 */
[----:B0-----:R-:W-:-:S05]  /*af50*/  IMAD.WIDE R54, R200, 0x2, R54 ;  /* 0x00000002c8367825 */ /* 0x001fca00078e0236 */
[----:B------:R-:W3:Y:S04]  /*af60*/  LDG.E.U16 R208, desc[UR10][R54.64] ;  /* 0x0000000a36d07981 */ /* 0x000ee8000c1e1500 */
[----:B------:R-:W3:Y:S01]  /*af70*/  LDL.64 R54, [R1+0xf0] ;  /* 0x0000f00001367983 */ /* 0x000ee20000100a00 */
[----:B-1----:R-:W-:-:S05]  /*af80*/  IMAD.WIDE R52, R200, 0x2, R52 ;  /* 0x00000002c8347825 */ /* 0x002fca00078e0234 */
[----:B------:R-:W4:Y:S04]  /*af90*/  LDG.E.U16 R233, desc[UR10][R52.64] ;  /* 0x0000000a34e97981 */ /* 0x000f28000c1e1500 */
[----:B------:R-:W4:Y:S01]  /*afa0*/  LDL.64 R52, [R1+0xa0] ;  /* 0x0000a00001347983 */ /* 0x000f220000100a00 */
[----:B--2---:R-:W-:-:S05]  /*afb0*/  IMAD.WIDE R56, R200, 0x2, R56 ;  /* 0x00000002c8387825 */ /* 0x004fca00078e0238 */
[----:B------:R0:W2:Y:S02]  /*afc0*/  LDG.E.U16 R231, desc[UR10][R56.64] ;  /* 0x0000000a38e77981 */ /* 0x0000a4000c1e1500 */
[C---:B0-----:R-:W-:Y:S02]  /*afd0*/  IMAD.WIDE R56, R200.reuse, 0x2, R190 ;  /* 0x00000002c8387825 */ /* 0x041fe400078e02be */
        /* <DEDUP_REMOVED lines=24> */
[----:B------:R-:W2:Y:S04]  /*b160*/  LDL.LU.64 R190, [R1] ;  /* 0x0000000001be7983 */ /* 0x000ea80000300a00 */
[----:B------:R-:W2:Y:S01]  /*b170*/  LDG.E.U16 R56, desc[UR10][R56.64] ;  /* 0x0000000a38387981 */ /* 0x000ea2000c1e1500 */
[----:B---3--:R-:W-:-:S05]  /*b180*/  IMAD.WIDE R54, R200, 0x2, R54 ;  /* 0x00000002c8367825 */ /* 0x008fca00078e0236 */
[----:B------:R0:W3:Y:S02]  /*b190*/  LDG.E.U16 R247, desc[UR10][R54.64] ;  /* 0x0000000a36f77981 */ /* 0x0000e4000c1e1500 */
[----:B0-----:R-:W-:Y:S02]  /*b1a0*/  IMAD.WIDE R54, R200, 0x2, R220 ;  /* 0x00000002c8367825 */ /* 0x001fe400078e02dc */
[----:B------:R-:W-:Y:S04]  /*b1b0*/  LDS R220, [R223+0x8000] ;  /* 0x00800000dfdc7984 */ /* 0x000fe80000000800 */
[----:B------:R0:W2:Y:S04]  /*b1c0*/  LDG.E.U16 R54, desc[UR10][R54.64] ;  /* 0x0000000a36367981 */ /* 0x0000a8000c1e1500 */
[----:B------:R-:W2:Y:S04]  /*b1d0*/  LDS R221, [R223+0x8080] ;  /* 0x00808000dfdd7984 */ /* 0x000ea80000000800 */
[----:B------:R-:W-:Y:S01]  /*b1e0*/  LDS R223, [R223+0x8180] ;  /* 0x00818000dfdf7984 */ /* 0x000fe20000000800 */
[----:B0-----:R-:W-:-:S04]  /*b1f0*/  LOP3.LUT R55, R202, 0x3f, RZ, 0xc0, !PT ;  /* 0x0000003fca377812 */ /* 0x001fc800078ec0ff */
[----:B------:R-:W-:Y:S01]  /*b200*/  SHF.L.U32 R55, R55, 0x1, RZ ;  /* 0x0000000137377819 */ /* 0x000fe200000006ff */
[----:B----4-:R-:W-:-:S06]  /*b210*/  IMAD.WIDE R52, R200, 0x2, R52 ;  /* 0x00000002c8347825 */ /* 0x010fcc00078e0234 */
[----:B------:R0:W4:Y:S02]  /*b220*/  LDG.E.U16 R52, desc[UR10][R52.64] ;  /* 0x0000000a34347981 */ /* 0x000124000c1e1500 */
[----:B0-----:R-:W-:-:S04]  /*b230*/  SHF.R.S32.HI R53, RZ, 0x6, R202 ;  /* 0x00000006ff357819 */ /* 0x001fc800000114ca */
[----:B------:R-:W-:-:S04]  /*b240*/  SGXT R53, R53, 0x1 ;  /* 0x000000013535781a */ /* 0x000fc80000000200 */
[----:B------:R-:W-:Y:S01]  /*b250*/  LOP3.LUT R53, R55, 0x90, R53, 0x78, !PT ;  /* 0x0000009037357812 */ /* 0x000fe200078e7835 */
[----:B------:R-:W-:Y:S01]  /*b260*/  FADD R55, -R226, R185 ;  /* 0x000000b9e2377221 */ /* 0x000fe20000000100 */
[----:B------:R-:W-:Y:S06]  /*b270*/  BAR.SYNC.DEFER_BLOCKING 0x0 ;  /* 0x0000000000007b1d */ /* 0x000fec0000010000 */
[----:B------:R-:W0:Y:S01]  /*b280*/  S2R R185, SR_TID.X ;  /* 0x0000000000b97919 */ /* 0x000e220000002100 */
[----:B------:R-:W-:Y:S01]  /*b290*/  FMUL R202, R55, 1.4426950216293334961 ;  /* 0x3fb8aa3b37ca7820 */ /* 0x000fe20000400000 */
[----:B------:R-:W-:-:S04]  /*b2a0*/  FADD R55, -R225, R203 ;  /* 0x000000cbe1377221 */ /* 0x000fc80000000100 */
[----:B------:R-:W-:-:S04]  /*b2b0*/  FMUL R55, R55, 1.4426950216293334961 ;  /* 0x3fb8aa3b37377820 */ /* 0x000fc80000400000 */
[----:B------:R1:W-:Y:S01]  /*b2c0*/  MUFU.EX2 R203, R55 ;  /* 0x0000003700cb7308 */ /* 0x0003e20000000800 */
[----:B------:R0:W-:Y:S07]  /*b2d0*/  STS.U16 [R53+UR6+0x8000], R8 ;  /* 0x0080000835007988 */ /* 0x0001ee0008000406 */
[----:B------:R-:W2:Y:S01]  /*b2e0*/  MUFU.EX2 R202, R202 ;  /* 0x000000ca00ca7308 */ /* 0x000ea20000000800 */
[C---:B0-----:R-:W-:Y:S01]  /*b2f0*/  IMAD.SHL.U32 R57, R185.reuse, 0x8, RZ ;  /* 0x00000008b9397824 */ /* 0x041fe200078e00ff */
[----:B-1----:R-:W-:-:S02]  /*b300*/  LOP3.LUT R55, R185, 0x60, RZ, 0xc0, !PT ;  /* 0x00000060b9377812 */ /* 0x002fc400078ec0ff */
[----:B------:R-:W-:Y:S02]  /*b310*/  LOP3.LUT R8, R185, 0x1f, RZ, 0xc0, !PT ;  /* 0x0000001fb9087812 */ /* 0x000fe400078ec0ff */
[----:B------:R-:W-:Y:S02]  /*b320*/  LOP3.LUT R57, R57, 0x30, RZ, 0xc0, !PT ;  /* 0x0000003039397812 */ /* 0x000fe400078ec0ff */
[----:B------:R-:W-:Y:S02]  /*b330*/  SHF.R.U32.HI R55, RZ, 0x1, R55 ;  /* 0x00000001ff377819 */ /* 0x000fe40000011637 */
[----:B------:R-:W-:Y:S02]  /*b340*/  LEA R8, R8, UR6, 0x6 ;  /* 0x0000000608087c11 */ /* 0x000fe4000f8e30ff */
[----:B------:R-:W-:Y:S02]  /*b350*/  LOP3.LUT R55, R57, R55, RZ, 0x3c, !PT ;  /* 0x0000003739377212 */ /* 0x000fe400078e3cff */
[----:B------:R-:W-:-:S03]  /*b360*/  SHF.L.U32 R204, R185, 0x6, RZ ;  /* 0x00000006b9cc7819 */ /* 0x000fc600000006ff */
[----:B------:R-:W-:Y:S02]  /*b370*/  IMAD.IADD R55, R55, 0x1, R8 ;  /* 0x0000000137377824 */ /* 0x000fe400078e0208 */
[----:B------:R-:W-:Y:S01]  /*b380*/  IMAD.SHL.U32 R8, R185, 0x2, RZ ;  /* 0x00000002b9087824 */ /* 0x000fe200078e00ff */
[----:B------:R-:W-:-:S04]  /*b390*/  LOP3.LUT R204, R57, 0x3c0, R204, 0xf8, !PT ;  /* 0x000003c039cc7812 */ /* 0x000fc800078ef8cc */
[----:B------:R-:W-:Y:S02]  /*b3a0*/  LOP3.LUT R8, R57, 0x30, R8, 0x78, !PT ;  /* 0x0000003039087812 */ /* 0x000fe400078e7808 */
[C---:B------:R-:W-:Y:S02]  /*b3b0*/  LOP3.LUT R57, R185.reuse, 0x60, RZ, 0xc0, !PT ;  /* 0x00000060b9397812 */ /* 0x040fe400078ec0ff */
[----:B------:R-:W-:Y:S02]  /*b3c0*/  LOP3.LUT R204, R204, 0x10, R185, 0x78, !PT ;  /* 0x00000010cccc7812 */ /* 0x000fe400078e78b9 */
[----:B------:R-:W-:Y:S02]  /*b3d0*/  LOP3.LUT R185, R185, 0x7, RZ, 0xc0, !PT ;  /* 0x00000007b9b97812 */ /* 0x000fe400078ec0ff */
[----:B------:R-:W-:-:S03]  /*b3e0*/  LEA R57, R57, UR6, 0x4 ;  /* 0x0000000639397c11 */ /* 0x000fc6000f8e20ff */
[----:B------:R-:W-:Y:S02]  /*b3f0*/  IMAD.SHL.U32 R185, R185, 0x40, RZ ;  /* 0x00000040b9b97824 */ /* 0x000fe400078e00ff */
[----:B--2---:R-:W-:Y:S01]  /*b400*/  FFMA2 R220, R190.F32x2.HI_LO, R202.F32x2.HI_LO, R220.F32x2.HI_LO ;  /* 0x000000cabedc7249 */ /* 0x004fe200000000dc */
[----:B------:R0:W-:Y:S02]  /*b410*/  STS.U16 [R53+UR6+0x8200], R186 ;  /* 0x008200ba35007988 */ /* 0x0001e40008000406 */
[----:B------:R-:W-:Y:S02]  /*b420*/  IADD3 R8, PT, PT, R185, R57, R8 ;  /* 0x00000039b9087210 */ /* 0x000fe40007ffe008 */
[----:B------:R-:W2:Y:S04]  /*b430*/  LDL.LU.64 R190, [R1+0x820] ;  /* 0x0008200001be7983 */ /* 0x000ea80000300a00 */
[----:B------:R-:W2:Y:S04]  /*b440*/  LDL.LU R185, [R1+0x81c] ;  /* 0x00081c0001b97983 */ /* 0x000ea80000300800 */
[----:B0-----:R-:W2:Y:S04]  /*b450*/  LDL.LU R186, [R1+0x818] ;  /* 0x0008180001ba7983 */ /* 0x001ea80000300800 */
[----:B------:R0:W-:Y:S04]  /*b460*/  STS.U16 [R53+UR6+0x8400], R187 ;  /* 0x008400bb35007988 */ /* 0x0001e80008000406 */
[----:B------:R1:W-:Y:S04]  /*b470*/  STS.U16 [R53+UR6+0x8600], R180 ;  /* 0x008600b435007988 */ /* 0x0003e80008000406 */
[----:B------:R3:W-:Y:S04]  /*b480*/  STS.U16 [R53+UR6+0x8800], R181 ;  /* 0x008800b535007988 */ /* 0x0007e80008000406 */
[----:B0-----:R-:W2:Y:S04]  /*b490*/  LDL.LU R187, [R1+0x814] ;  /* 0x0008140001bb7983 */ /* 0x001ea80000300800 */
[----:B-1----:R-:W2:Y:S04]  /*b4a0*/  LDL.LU R180, [R1+0x810] ;  /* 0x0008100001b47983 */ /* 0x002ea80000300800 */
[----:B---3--:R-:W3:Y:S04]  /*b4b0*/  LDL.LU R181, [R1+0x80c] ;  /* 0x00080c0001b57983 */ /* 0x008ee80000300800 */
[----:B------:R0:W-:Y:S04]  /*b4c0*/  STS.U16 [R53+UR6+0x8a00], R182 ;  /* 0x008a00b635007988 */ /* 0x0001e80008000406 */
[----:B------:R1:W-:Y:S04]  /*b4d0*/  STS.U16 [R53+UR6+0x8c00], R183 ;  /* 0x008c00b735007988 */ /* 0x0003e80008000406 */
[----:B------:R5:W-:Y:S04]  /*b4e0*/  STS.U16 [R53+UR6+0x8e00], R176 ;  /* 0x008e00b035007988 */ /* 0x000be80008000406 */
[----:B0-----:R-:W2:Y:S04]  /*b4f0*/  LDL.LU R182, [R1+0x808] ;  /* 0x0008080001b67983 */ /* 0x001ea80000300800 */
[----:B-1----:R-:W2:Y:S04]  /*b500*/  LDL.LU R183, [R1+0x804] ;  /* 0x0008040001b77983 */ /* 0x002ea80000300800 */
[----:B-----5:R-:W5:Y:S04]  /*b510*/  LDL.LU R176, [R1+0x800] ;  /* 0x0008000001b07983 */ /* 0x020f680000300800 */
[----:B------:R0:W-:Y:S04]  /*b520*/  STS.U16 [R53+UR6+0x9000], R177 ;  /* 0x009000b135007988 */ /* 0x0001e80008000406 */
[----:B------:R1:W-:Y:S04]  /*b530*/  STS.U16 [R53+UR6+0x9200], R178 ;  /* 0x009200b235007988 */ /* 0x0003e80008000406 */
[----:B------:R1:W-:Y:S04]  /*b540*/  STS.U16 [R53+UR6+0xb600], R2 ;  /* 0x00b6000235007988 */ /* 0x0003e80008000406 */
[----:B0-----:R-:W2:Y:S04]  /*b550*/  LDL.LU R177, [R1+0x7fc] ;  /* 0x0007fc0001b17983 */ /* 0x001ea80000300800 */
[----:B-1----:R-:W2:Y:S01]  /*b560*/  LDL.LU R178, [R1+0x7f8] ;  /* 0x0007f80001b27983 */ /* 0x002ea20000300800 */
[----:B------:R-:W-:-:S03]  /*b570*/  LOP3.LUT R2, R53, 0x20, RZ, 0x3c, !PT ;  /* 0x0000002035027812 */ /* 0x000fc600078e3cff */
[----:B------:R0:W-:Y:S04]  /*b580*/  STS.U16 [R53+UR6+0x9400], R179 ;  /* 0x009400b335007988 */ /* 0x0001e80008000406 */
[----:B------:R1:W-:Y:S04]  /*b590*/  STS.U16 [R53+UR6+0x9600], R172 ;  /* 0x009600ac35007988 */ /* 0x0003e80008000406 */
[----:B------:R1:W-:Y:S04]  /*b5a0*/  STS.U16 [R53+UR6+0x9800], R173 ;  /* 0x009800ad35007988 */ /* 0x0003e80008000406 */
[----:B0-----:R-:W2:Y:S04]  /*b5b0*/  LDL.LU R179, [R1+0x7f4] ;  /* 0x0007f40001b37983 */ /* 0x001ea80000300800 */
[----:B-1----:R-:W2:Y:S04]  /*b5c0*/  LDL.LU R172, [R1+0x7f0] ;  /* 0x0007f00001ac7983 */ /* 0x002ea80000300800 */
[----:B------:R-:W2:Y:S04]  /*b5d0*/  LDL.LU R173, [R1+0x7ec] ;  /* 0x0007ec0001ad7983 */ /* 0x000ea80000300800 */
[----:B------:R0:W-:Y:S04]  /*b5e0*/  STS.U16 [R53+UR6+0x9a00], R174 ;  /* 0x009a00ae35007988 */ /* 0x0001e80008000406 */
[----:B------:R1:W-:Y:S04]  /*b5f0*/  STS.U16 [R53+UR6+0x9c00], R175 ;  /* 0x009c00af35007988 */ /* 0x0003e80008000406 */
[----:B------:R-:W-:Y:S04]  /*b600*/  STS.U16 [R53+UR6+0x9e00], R251 ;  /* 0x009e00fb35007988 */ /* 0x000fe80008000406 */
[----:B0-----:R-:W2:Y:S04]  /*b610*/  LDL.LU R174, [R1+0x7e8] ;  /* 0x0007e80001ae7983 */ /* 0x001ea80000300800 */
        /* <DEDUP_REMOVED lines=47> */
[----:B-1----:R-:W2:Y:S04]  /*b910*/  LDL.LU R175, [R1+0x7e4] ;  /* 0x0007e40001af7983 */ /* 0x002ea80000300800 */
        /* <DEDUP_REMOVED lines=11> */
[----:B----4-:R-:W4:Y:S04]  /*b9d0*/  LDL.LU R165, [R1+0x7cc] ;  /* 0x0007cc0001a57983 */ /* 0x010f280000300800 */
        /* <DEDUP_REMOVED lines=14> */
[----:B------:R1:W-:Y:S04]  /*bac0*/  STS.U16 [R2+UR6+0xd500], R4 ;  /* 0x00d5000402007988 */ /* 0x0003e80008000406 */
[----:B0-----:R-:W2:Y:S04]  /*bad0*/  LDL.LU R156, [R1+0x7b0] ;  /* 0x0007b000019c7983 */ /* 0x001ea80000300800 */
[----:B-1----:R-:W2:Y:S01]  /*bae0*/  LDL.LU R157, [R1+0x7ac] ;  /* 0x0007ac00019d7983 */ /* 0x002ea20000300800 */
[----:B------:R-:W-:-:S03]  /*baf0*/  F2FP.BF16.F32.PACK_AB R4, R158, R159 ;  /* 0x0000009f9e04723e */ /* 0x000fc600000010ff */
[----:B------:R0:W-:Y:S04]  /*bb00*/  STS.U16 [R2+UR6+0xd300], R5 ;  /* 0x00d3000502007988 */ /* 0x0001e80008000406 */
[----:B------:R-:W2:Y:S04]  /*bb10*/  LDL.LU R158, [R1+0x7a8] ;  /* 0x0007a800019e7983 */ /* 0x000ea80000300800 */
[----:B------:R-:W2:Y:S01]  /*bb20*/  LDL.LU R159, [R1+0x7a4] ;  /* 0x0007a400019f7983 */ /* 0x000ea20000300800 */
[----:B0-----:R-:W-:-:S03]  /*bb30*/  F2FP.BF16.F32.PACK_AB R5, R152, R153 ;  /* 0x000000999805723e */ /* 0x001fc600000010ff */
        /* <DEDUP_REMOVED lines=36> */
[----:B0-----:R-:W-:-:S03]  /*bd80*/  FADD R3, -R201, R151 ;  /* 0x00000097c9037221 */ /* 0x001fc60000000100 */
        /* <DEDUP_REMOVED lines=14> */
[----:B------:R-:W3:Y:S04]  /*be70*/  LDL.LU R148, [R1+0x790] ;  /* 0x0007900001947983 */ /* 0x000ee80000300800 */
[----:B------:R-:W-:Y:S04]  /*be80*/  STS.U16 [R2+UR6+0xf900], R249 ;  /* 0x00f900f902007988 */ /* 0x000fe80008000406 */
[----:B------:R-:W-:Y:S04]  /*be90*/  STS.U16 [R2+UR6+0xfb00], R52 ;  /* 0x00fb003402007988 */ /* 0x000fe80008000406 */
[----:B------:R-:W-:Y:S04]  /*bea0*/  STS.U16 [R2+UR6+0xfd00], R54 ;  /* 0x00fd003602007988 */ /* 0x000fe80008000406 */
[----:B------:R0:W-:Y:S04]  /*beb0*/  STS.U16 [R2+UR6+0xff00], R56 ;  /* 0x00ff003802007988 */ /* 0x0001e80008000406 */
[----:B------:R-:W3:Y:S01]  /*bec0*/  LDL.LU R149, [R1+0x78c] ;  /* 0x00078c0001957983 */ /* 0x000ee20000300800 */
[----:B0-----:R-:W-:-:S03]  /*bed0*/  FADD R2, -R224, R150 ;  /* 0x00000096e0027221 */ /* 0x001fc60000000100 */
[----:B------:R-:W3:Y:S04]  /*bee0*/  LDL.LU R150, [R1+0x788] ;  /* 0x0007880001967983 */ /* 0x000ee80000300800 */
[----:B------:R-:W3:Y:S04]  /*bef0*/  LDL.LU R151, [R1+0x784] ;  /* 0x0007840001977983 */ /* 0x000ee80000300800 */
[----:B------:R-:W3:Y:S04]  /*bf00*/  LDL.LU.64 R228, [R1+0x18] ;  /* 0x0000180001e47983 */ /* 0x000ee80000300a00 */
[----:B------:R-:W-:Y:S01]  /*bf10*/  STSM.16.M88.4 [R55+0x10000], R4 ;  /* 0x0100000437007844 */ /* 0x000fe20000000200 */
[----:B------:R-:W-:Y:S01]  /*bf20*/  BAR.SYNC.DEFER_BLOCKING 0x0 ;  /* 0x0000000000007b1d */ /* 0x000fe20000010000 */
[C---:B------:R-:W-:Y:S01]  /*bf30*/  FMUL R208, R202.reuse, R104 ;  /* 0x00000068cad07220 */ /* 0x040fe20000400000 */
[----:B------:R-:W-:Y:S01]  /*bf40*/  FMUL R209, R202, R105 ;  /* 0x00000069cad17220 */ /* 0x000fe20000400000 */
[C---:B------:R-:W-:Y:S01]  /*bf50*/  FMUL R210, R203.reuse, R106 ;  /* 0x0000006acbd27220 */ /* 0x040fe20000400000 */
[----:B------:R-:W-:-:S02]  /*bf60*/  FMUL R211, R203, R107 ;  /* 0x0000006bcbd37220 */ /* 0x000fc40000400000 */
[----:B------:R-:W-:Y:S04]  /*bf70*/  LDSM.16.M88.4 R64, [R8+0x8000] ;  /* 0x008000000840783b */ /* 0x000fe80000000200 */
        /* <DEDUP_REMOVED lines=14> */
[----:B------:R-:W0:Y:S04]  /*c060*/  LDSM.16.M88.4 R144, [R204+UR6+0x10000] ;  /* 0x01000006cc90783b */ /* 0x000e280008000200 */
[----:B------:R-:W1:Y:S04]  /*c070*/  LDSM.16.M88.4 R8, [R8+0xf800] ;  /* 0x00f800000808783b */ /* 0x000e680000000200 */
[----:B------:R-:W0:Y:S01]  /*c080*/  LDSM.16.M88.4 R104, [R204+UR6+0x10400] ;  /* 0x01040006cc68783b */ /* 0x000e220008000200 */
[----:B------:R-:W-:Y:S01]  /*c090*/  FMUL R2, R2, 1.4426950216293334961 ;  /* 0x3fb8aa3b02027820 */ /* 0x000fe20000400000 */
[----:B------:R-:W-:Y:S01]  /*c0a0*/  FMUL R3, R3, 1.4426950216293334961 ;  /* 0x3fb8aa3b03037820 */ /* 0x000fe20000400000 */
[C---:B------:R-:W-:Y:S01]  /*c0b0*/  FMUL R140, R202.reuse, R140 ;  /* 0x0000008cca8c7220 */ /* 0x040fe20000400000 */
[----:B------:R-:W-:-:S03]  /*c0c0*/  FMUL R141, R202, R141 ;  /* 0x0000008dca8d7220 */ /* 0x000fc60000400000 */
[----:B------:R-:W2:Y:S01]  /*c0d0*/  MUFU.EX2 R2, R2 ;  /* 0x0000000200027308 */ /* 0x000ea20000000800 */
[C---:B------:R-:W-:Y:S01]  /*c0e0*/  FMUL R142, R203.reuse, R142 ;  /* 0x0000008ecb8e7220 */ /* 0x040fe20000400000 */
[C---:B------:R-:W-:Y:S01]  /*c0f0*/  FMUL R143, R203.reuse, R143 ;  /* 0x0000008fcb8f7220 */ /* 0x040fe20000400000 */
[C---:B------:R-:W-:Y:S01]  /*c100*/  FMUL R136, R202.reuse, R136 ;  /* 0x00000088ca887220 */ /* 0x040fe20000400000 */
[----:B------:R-:W-:Y:S01]  /*c110*/  FMUL R137, R202, R137 ;  /* 0x00000089ca897220 */ /* 0x000fe20000400000 */
[----:B------:R-:W-:-:S03]  /*c120*/  FMUL R138, R203, R138 ;  /* 0x0000008acb8a7220 */ /* 0x000fc60000400000 */
[----:B------:R-:W0:Y:S01]  /*c130*/  MUFU.EX2 R3, R3 ;  /* 0x0000000300037308 */ /* 0x000e220000000800 */
[C---:B------:R-:W-:Y:S01]  /*c140*/  FMUL R139, R203.reuse, R139 ;  /* 0x0000008bcb8b7220 */ /* 0x040fe20000400000 */
        /* <DEDUP_REMOVED lines=49> */
[----:B------:R-:W-:Y:S01]  /*c460*/  FMUL R81, R202, R81 ;  /* 0x00000051ca517220 */ /* 0x000fe20000400000 */
[C---:B------:R-:W-:Y:S01]  /*c470*/  FMUL R82, R203.reuse, R82 ;  /* 0x00000052cb527220 */ /* 0x040fe20000400000 */
[----:B------:R-:W-:Y:S01]  /*c480*/  FMUL R83, R203, R83 ;  /* 0x00000053cb537220 */ /* 0x000fe20000400000 */
[----:B0-----:R-:W-:Y:S01]  /*c490*/  HMMA.16816.F32.BF16 R140, R144, R64, R140 ;  /* 0x00000040908c723c */ /* 0x001fe2000004188c */
[----:B--2---:R-:W-:-:S07]  /*c4a0*/  FMUL R180, R2, R180 ;  /* 0x000000b402b47220 */ /* 0x004fce0000400000 */
[----:B------:R-:W-:Y:S01]  /*c4b0*/  HMMA.16816.F32.BF16 R136, R144, R60, R136 ;  /* 0x0000003c9088723c */ /* 0x000fe20000041888 */
[----:B------:R-:W-:-:S07]  /*c4c0*/  FMUL R181, R2, R181 ;  /* 0x000000b502b57220 */ /* 0x000fce0000400000 */
[----:B------:R-:W-:Y:S01]  /*c4d0*/  HMMA.16816.F32.BF16 R132, R144, R56, R132 ;  /* 0x000000389084723c */ /* 0x000fe20000041884 */
[----:B------:R-:W-:-:S07]  /*c4e0*/  FMUL R182, R3, R182 ;  /* 0x000000b603b67220 */ /* 0x000fce0000400000 */
[----:B------:R-:W-:Y:S01]  /*c4f0*/  HMMA.16816.F32.BF16 R128, R144, R52, R128 ;  /* 0x000000349080723c */ /* 0x000fe20000041880 */
[----:B------:R-:W-:-:S07]  /*c500*/  FMUL R183, R3, R183 ;  /* 0x000000b703b77220 */ /* 0x000fce0000400000 */
[C---:B------:R-:W-:Y:S08]  /*c510*/  HMMA.16816.F32.BF16 R124, R144.reuse, R48, R124 ;  /* 0x00000030907c723c */ /* 0x040ff0000004187c */
        /* <DEDUP_REMOVED lines=10> */
[----:B-1----:R-:W-:Y:S01]  /*c5c0*/  HMMA.16816.F32.BF16 R80, R144, R8, R80 ;  /* 0x000000089050723c */ /* 0x002fe20000041850 */
[----:B------:R-:W-:-:S05]  /*c5d0*/  LOP3.LUT R144, R204, 0x20, RZ, 0x3c, !PT ;  /* 0x00000020cc907812 */ /* 0x000fca00078e3cff */
[----:B------:R-:W0:Y:S04]  /*c5e0*/  LDSM.16.M88.4 R204, [R144+UR6+0x10000] ;  /* 0x0100000690cc783b */ /* 0x000e280008000200 */
[----:B------:R-:W1:Y:S01]  /*c5f0*/  LDSM.16.M88.4 R144, [R144+UR6+0x10400] ;  /* 0x010400069090783b */ /* 0x000e620008000200 */
[----:B------:R-:W-:Y:S01]  /*c600*/  HMMA.16816.F32.BF16 R180, R104, R4, R180 ;  /* 0x0000000468b4723c */ /* 0x000fe200000418b4 */
[----:B------:R-:W2:Y:S01]  /*c610*/  LDC R5, c[0x0][0x3d4] ;  /* 0x0000f500ff057b82 */ /* 0x000ea20000000800 */
[C---:B------:R-:W-:Y:S01]  /*c620*/  FMUL R76, R2.reuse, R76 ;  /* 0x0000004c024c7220 */ /* 0x040fe20000400000 */
[----:B------:R-:W-:Y:S01]  /*c630*/  FMUL R77, R2, R77 ;  /* 0x0000004d024d7220 */ /* 0x000fe20000400000 */
[----:B------:R-:W-:-:S05]  /*c640*/  FMUL R78, R3, R78 ;  /* 0x0000004e034e7220 */ /* 0x000fca0000400000 */
[----:B------:R-:W0:Y:S01]  /*c650*/  LDC R4, c[0x0][0x3c4] ;  /* 0x0000f100ff047b82 */ /* 0x000e220000000800 */
        /* <DEDUP_REMOVED lines=35> */
[C---:B---3--:R-:W-:Y:S01]  /*c890*/  FMUL R170, R3.reuse, R170 ;  /* 0x000000aa03aa7220 */ /* 0x048fe20000400000 */
[C---:B------:R-:W-:Y:S01]  /*c8a0*/  FMUL R171, R3.reuse, R171 ;  /* 0x000000ab03ab7220 */ /* 0x040fe20000400000 */
[C---:B------:R-:W-:Y:S01]  /*c8b0*/  FMUL R164, R2.reuse, R164 ;  /* 0x000000a402a47220 */ /* 0x040fe20000400000 */
[C---:B----4-:R-:W-:Y:S01]  /*c8c0*/  FMUL R165, R2.reuse, R165 ;  /* 0x000000a502a57220 */ /* 0x050fe20000400000 */
[C---:B------:R-:W-:Y:S01]  /*c8d0*/  FMUL R166, R3.reuse, R166 ;  /* 0x000000a603a67220 */ /* 0x040fe20000400000 */
[C---:B------:R-:W-:Y:S01]  /*c8e0*/  FMUL R167, R3.reuse, R167 ;  /* 0x000000a703a77220 */ /* 0x040fe20000400000 */
[C---:B-----5:R-:W-:Y:S01]  /*c8f0*/  FMUL R160, R2.reuse, R160 ;  /* 0x000000a002a07220 */ /* 0x060fe20000400000 */
        /* <DEDUP_REMOVED lines=29> */
[----:B------:R-:W-:Y:S01]  /*cad0*/  HMMA.16816.F32.BF16 R148, R104, R8, R148 ;  /* 0x000000086894723c */ /* 0x000fe20000041894 */
[----:B------:R-:W-:Y:S01]  /*cae0*/  FFMA2 R222, R228.F32x2.HI_LO, R2.F32x2.HI_LO, R222.F32x2.HI_LO ;  /* 0x00000002e4de7249 */ /* 0x000fe200000000de */
[----:B--2---:R-:W-:Y:S01]  /*caf0*/  LEA R200, R5, R200, 0x5 ;  /* 0x000000c805c87211 */ /* 0x004fe200078e28ff */
[----:B0-----:R-:W-:Y:S01]  /*cb00*/  IMAD R0, R4, 0x20, R0 ;  /* 0x0000002004007824 */ /* 0x001fe200078e0200 */
[----:B------:R0:W-:Y:S01]  /*cb10*/  STL [R1+0x8], R226 ;  /* 0x000008e201007387 */ /* 0x0001e20000100800 */
[----:B------:R-:W-:Y:S01]  /*cb20*/  IMAD.MOV.U32 R2, RZ, RZ, R222 ;  /* 0x000000ffff027224 */ /* 0x000fe200078e00de */
[----:B------:R-:W-:Y:S01]  /*cb30*/  MOV R5, R221 ;  /* 0x000000dd00057202 */ /* 0x000fe20000000f00 */
[----:B------:R-:W-:Y:S01]  /*cb40*/  IMAD.MOV.U32 R3, RZ, RZ, R223 ;  /* 0x000000ffff037224 */ /* 0x000fe200078e00df */
[----:B------:R0:W-:Y:S01]  /*cb50*/  STL [R1+0xc], R225 ;  /* 0x00000ce101007387 */ /* 0x0001e20000100800 */
[----:B------:R-:W-:-:S03]  /*cb60*/  IMAD.MOV.U32 R4, RZ, RZ, R220 ;  /* 0x000000ffff047224 */ /* 0x000fc600078e00dc */
[----:B------:R0:W-:Y:S04]  /*cb70*/  STL [R1+0x10], R224 ;  /* 0x000010e001007387 */ /* 0x0001e80000100800 */
[----:B------:R0:W-:Y:S01]  /*cb80*/  STL [R1+0x14], R201 ;  /* 0x000014c901007387 */ /* 0x0001e20000100800 */
[C---:B------:R-:W-:Y:S03]  /*cb90*/  HMMA.16816.F32.BF16 R140, R204.reuse, R66, R140 ;  /* 0x00000042cc8c723c */ /* 0x040fe6000004188c */
[----:B------:R0:W-:Y:S04]  /*cba0*/  STL.64 [R1+0x18], R2 ;  /* 0x0000180201007387 */ /* 0x0001e80000100a00 */
[----:B------:R0:W-:Y:S01]  /*cbb0*/  STL.64 [R1], R4 ;  /* 0x0000000401007387 */ /* 0x0001e20000100a00 */
[----:B------:R-:W-:Y:S01]  /*cbc0*/  HMMA.16816.F32.BF16 R136, R204, R62, R136 ;  /* 0x0000003ecc88723c */ /* 0x000fe20000041888 */
[----:B------:R-:W-:-:S07]  /*cbd0*/  UIADD3 UR4, UPT, UPT, UR4, 0x20, URZ ;  /* 0x0000002004047890 */ /* 0x000fce000fffe0ff */
[----:B------:R-:W-:Y:S01]  /*cbe0*/  HMMA.16816.F32.BF16 R132, R204, R58, R132 ;  /* 0x0000003acc84723c */ /* 0x000fe20000041884 */
[----:B------:R-:W-:-:S07]  /*cbf0*/  UISETP.GE.AND UP0, UPT, UR4, UR12, UPT ;  /* 0x0000000c0400728c */ /* 0x000fce000bf06270 */
        /* <DEDUP_REMOVED lines=12> */
[----:B------:R-:W-:Y:S08]  /*ccc0*/  HMMA.16816.F32.BF16 R80, R204, R10, R80 ;  /* 0x0000000acc50723c */ /* 0x000ff00000041850 */
[C---:B-1----:R-:W-:Y:S08]  /*ccd0*/  HMMA.16816.F32.BF16 R76, R144.reuse, R66, R76 ;  /* 0x00000042904c723c */ /* 0x042ff0000004184c */
        /* <DEDUP_REMOVED lines=15> */
[----:B------:R-:W-:-:S04]  /*cdd0*/  NOP ;  /* 0x0000000000007918 */ /* 0x000fc80000000000 */
[----:B0-----:R-:W-:-:S15]  /*cde0*/  BRA.U !UP0, `(.L_x_1) ;  /* 0xffffff9508c07547 */ /* 0x001fde000b83ffff */
.L_x_0:
[----:B------:R-:W2:Y:S01]  /*cdf0*/  LDL.LU.64 R8, [R1] ;  /* 0x0000000001087983 */ /* 0x000ea20000300a00 */
[----:B------:R-:W0:Y:S01]  /*ce00*/  S2R R2, SR_TID.X ;  /* 0x0000000000027919 */ /* 0x000e220000002100 */
[----:B------:R-:W-:Y:S01]  /*ce10*/  MOV R13, R79 ;  /* 0x0000004f000d7202 */ /* 0x000fe20000000f00 */
[----:B------:R-:W-:Y:S01]  /*ce20*/  IMAD.MOV.U32 R12, RZ, RZ, R78 ;  /* 0x000000ffff0c7224 */ /* 0x000fe200078e004e */
[----:B------:R-:W-:Y:S01]  /*ce30*/  MOV R14, R74 ;  /* 0x0000004a000e7202 */ /* 0x000fe20000000f00 */
[----:B------:R-:W3:Y:S01]  /*ce40*/  LDL.LU.64 R6, [R1+0x18] ;  /* 0x0000180001067983 */ /* 0x000ee20000300a00 */
[----:B------:R-:W-:Y:S01]  /*ce50*/  IMAD.MOV.U32 R15, RZ, RZ, R75 ;  /* 0x000000ffff0f7224 */ /* 0x000fe200078e004b */
[----:B------:R-:W-:Y:S01]  /*ce60*/  MOV R11, R69 ;  /* 0x00000045000b7202 */ /* 0x000fe20000000f00 */
[----:B------:R-:W-:Y:S01]  /*ce70*/  IMAD.MOV.U32 R16, RZ, RZ, R70 ;  /* 0x000000ffff107224 */ /* 0x000fe200078e0046 */
[----:B------:R-:W1:Y:S01]  /*ce80*/  S2R R237, SR_TID.X ;  /* 0x0000000000ed7919 */ /* 0x000e620000002100 */
[----:B------:R-:W-:Y:S01]  /*ce90*/  IMAD.MOV.U32 R17, RZ, RZ, R71 ;  /* 0x000000ffff117224 */ /* 0x000fe200078e0047 */
[----:B------:R-:W4:Y:S01]  /*cea0*/  LDCU.64 UR4, c[0x0][0x3e0] ;  /* 0x00007c00ff0477ac */ /* 0x000f220008000a00 */
[----:B------:R-:W-:Y:S01]  /*ceb0*/  IMAD.MOV.U32 R10, RZ, RZ, R68 ;  /* 0x000000ffff0a7224 */ /* 0x000fe200078e0044 */
[----:B------:R-:W5:Y:S01]  /*cec0*/  S2R R227, SR_CTAID.X ;  /* 0x0000000000e37919 */ /* 0x000f620000002500 */
[----:B----4-:R-:W-:Y:S01]  /*ced0*/  UIMAD UR4, UR7, UR4, URZ ;  /* 0x00000004070472a4 */ /* 0x010fe2000f8e02ff */
[C---:B0-----:R-:W-:Y:S01]  /*cee0*/  SHF.L.U32 R19, R2.reuse, 0x5, RZ ;  /* 0x0000000502137819 */ /* 0x041fe200000006ff */
[C---:B------:R-:W-:Y:S01]  /*cef0*/  IMAD.SHL.U32 R20, R2.reuse, 0x10, RZ ;  /* 0x0000001002147824 */ /* 0x040fe200078e00ff */
[C---:B------:R-:W-:Y:S01]  /*cf00*/  LOP3.LUT R200, R2.reuse, 0x18, RZ, 0xc0, !PT ;  /* 0x0000001802c87812 */ /* 0x040fe200078ec0ff */
[C---:B------:R-:W-:Y:S01]  /*cf10*/  IMAD.SHL.U32 R202, R2.reuse, 0x4, RZ ;  /* 0x0000000402ca7824 */ /* 0x040fe200078e00ff */
[----:B------:R-:W-:Y:S01]  /*cf20*/  LOP3.LUT R19, R19, 0xc60, RZ, 0xc0, !PT ;  /* 0x00000c6013137812 */ /* 0x000fe200078ec0ff */
[----:B------:R-:W-:Y:S01]  /*cf30*/  USHF.L.U32 UR8, UR4, 0x1, URZ ;  /* 0x0000000104087899 */ /* 0x000fe200080006ff */
[----:B------:R-:W-:-:S02]  /*cf40*/  SHF.L.U32 R0, R2, 0xb, RZ ;  /* 0x0000000b02007819 */ /* 0x000fc400000006ff */
[----:B------:R-:W-:Y:S02]  /*cf50*/  LEA R21, R200, R19, 0x9 ;  /* 0x00000013c8157211 */ /* 0x000fe400078e48ff */
[----:B------:R-:W-:Y:S02]  /*cf60*/  LOP3.LUT R4, R2, 0x3f, RZ, 0xc0, !PT ;  /* 0x0000003f02047812 */ /* 0x000fe400078ec0ff */
[----:B------:R-:W-:Y:S02]  /*cf70*/  LOP3.LUT R3, R0, 0x3000, RZ, 0xc0, !PT ;  /* 0x0000300000037812 */ /* 0x000fe400078ec0ff */
[----:B------:R-:W-:Y:S02]  /*cf80*/  LOP3.LUT R0, R2, 0x40, RZ, 0xc0, !PT ;  /* 0x0000004002007812 */ /* 0x000fe400078ec0ff */
[----:B------:R-:W-:Y:S01]  /*cf90*/  LOP3.LUT R20, R20, 0x70, RZ, 0xc0, !PT ;  /* 0x0000007014147812 */ /* 0x000fe200078ec0ff */
[----:B------:R-:W-:Y:S01]  /*cfa0*/  IMAD R3, R4, 0x10, R3 ;  /* 0x0000001004037824 */ /* 0x000fe200078e0203 */
[----:B------:R-:W-:-:S02]  /*cfb0*/  LOP3.LUT R4, R2, 0x7f, RZ, 0xc0, !PT ;  /* 0x0000007f02047812 */ /* 0x000fc400078ec0ff */
[----:B------:R-:W-:Y:S01]  /*cfc0*/  SHF.R.U32.HI R0, RZ, 0x1, R0 ;  /* 0x00000001ff007819 */ /* 0x000fe20000011600 */
[----:B------:R-:W-:Y:S01]  /*cfd0*/  VIADD R23, R20, UR6 ;  /* 0x0000000614177c36 */ /* 0x000fe20008000000 */
[----:B------:R-:W-:Y:S02]  /*cfe0*/  ISETP.GE.U32.AND P0, PT, R4, 0x20, PT ;  /* 0x000000200400780c */ /* 0x000fe40003f06070 */
[----:B------:R-:W-:Y:S02]  /*cff0*/  LOP3.LUT R0, R3, R0, RZ, 0x3c, !PT ;  /* 0x0000000003007212 */ /* 0x000fe400078e3cff */
[----:B------:R-:W-:Y:S02]  /*d000*/  LEA.HI R200, R200, R23, RZ, 0x1f ;  /* 0x00000017c8c87211 */ /* 0x000fe400078ff8ff */
[----:B------:R-:W-:Y:S02]  /*d010*/  LOP3.LUT R202, R202, 0x70, RZ, 0xc0, !PT ;  /* 0x00000070caca7812 */ /* 0x000fe400078ec0ff */
[----:B------:R-:W-:-:S02]  /*d020*/  SHF.R.U32.HI R2, RZ, 0x5, R2 ;  /* 0x00000005ff027819 */ /* 0x000fc40000011602 */
[----:B------:R-:W-:Y:S02]  /*d030*/  LOP3.LUT R207, R0, 0x40, RZ, 0x3c, !PT ;  /* 0x0000004000cf7812 */ /* 0x000fe400078e3cff */
[----:B------:R-:W-:Y:S02]  /*d040*/  SGXT.U32 R2, R2, 0x2 ;  /* 0x000000020202781a */ /* 0x000fe40000000000 */
[----:B-1----:R-:W-:-:S04]  /*d050*/  LOP3.LUT R237, R237, 0x1f, RZ, 0xc0, !PT ;  /* 0x0000001feded7812 */ /* 0x002fc800078ec0ff */
[----:B-----5:R-:W-:Y:S01]  /*d060*/  LEA R227, R227, R237, 0x5 ;  /* 0x000000ede3e37211 */ /* 0x020fe200078e28ff */
[----:B------:R-:W-:Y:S01]  /*d070*/  BAR.SYNC.DEFER_BLOCKING 0x0 ;  /* 0x0000000000007b1d */ /* 0x000fe20000010000 */
[----:B--2---:R-:W-:Y:S01]  /*d080*/  MOV R18, R9 ;  /* 0x0000000900127202 */ /* 0x004fe20000000f00 */
[----:B------:R-:W-:Y:S02]  /*d090*/  IMAD.MOV.U32 R5, RZ, RZ, R8 ;  /* 0x000000ffff057224 */ /* 0x000fe400078e0008 */
[----:B------:R-:W-:Y:S01]  /*d0a0*/  IMAD.MOV.U32 R9, RZ, RZ, R73 ;  /* 0x000000ffff097224 */ /* 0x000fe200078e0049 */
[C---:B------:R-:W-:Y:S01]  /*d0b0*/  FSETP.GT.AND P1, PT, |R18|.reuse, 8.50705917302346158658e+37, PT ;  /* 0x7e8000001200780b */ /* 0x040fe20003f24200 */
[C---:B------:R-:W-:Y:S01]  /*d0c0*/  FMUL R19, R18.reuse, 8388608 ;  /* 0x4b00000012137820 */ /* 0x040fe20000400000 */
[C---:B------:R-:W-:Y:S01]  /*d0d0*/  FSETP.GEU.AND P5, PT, |R18|.reuse, 1.175494350822287508e-38, PT ;  /* 0x008000001200780b */ /* 0x040fe20003fae200 */
[C---:B------:R-:W-:Y:S01]  /*d0e0*/  FMUL R26, R5.reuse, 8388608 ;  /* 0x4b000000051a7820 */ /* 0x040fe20000400000 */
[----:B------:R-:W-:Y:S01]  /*d0f0*/  FSETP.GEU.AND P2, PT, R18, 1.175494350822287508e-38, PT ;  /* 0x008000001200780b */ /* 0x000fe20003f4e000 */
[----:B---3--:R-:W-:Y:S01]  /*d100*/  IMAD.MOV.U32 R4, RZ, RZ, R7 ;  /* 0x000000ffff047224 */ /* 0x008fe200078e0007 */
[----:B------:R-:W-:Y:S01]  /*d110*/  FSETP.GT.AND P3, PT, |R5|, 8.50705917302346158658e+37, PT ;  /* 0x7e8000000500780b */ /* 0x000fe20003f64200 */
[----:B------:R-:W-:Y:S01]  /*d120*/  IMAD.MOV.U32 R3, RZ, RZ, R6 ;  /* 0x000000ffff037224 */ /* 0x000fe200078e0006 */
[----:B------:R-:W-:Y:S01]  /*d130*/  FSEL R24, R19, R18, !P2 ;  /* 0x0000001213187208 */ /* 0x000fe20005000000 */
[----:B------:R-:W-:Y:S01]  /*d140*/  IMAD.MOV.U32 R7, RZ, RZ, R77 ;  /* 0x000000ffff077224 */ /* 0x000fe200078e004d */
[----:B------:R-:W-:Y:S01]  /*d150*/  FSETP.GEU.AND P4, PT, R5, 1.175494350822287508e-38, PT ;  /* 0x008000000500780b */ /* 0x000fe20003f8e000 */
[----:B------:R-:W-:Y:S01]  /*d160*/  IMAD.MOV.U32 R8, RZ, RZ, R72 ;  /* 0x000000ffff087224 */ /* 0x000fe200078e0048 */
[----:B------:R-:W-:Y:S01]  /*d170*/  FSEL R205, RZ, -23, P2 ;  /* 0xc1b80000ffcd7808 */ /* 0x000fe20001000000 */
[----:B------:R-:W-:Y:S01]  /*d180*/  @P1 FMUL R83, R83, 0.25 ;  /* 0x3e80000053531820 */ /* 0x000fe20000400000 */
        /* <DEDUP_REMOVED lines=32> */
[----:B------:R-:W-:Y:S01]  /*d390*/  @!P5 FMUL R83, R83, 16777216 ;  /* 0x4b8000005353d820 */ /* 0x000fe20000400000 */
        /* <DEDUP_REMOVED lines=32> */
[C---:B------:R-:W-:Y:S01]  /*d5a0*/  FSETP.GEU.AND P5, PT, |R5|.reuse, 1.175494350822287508e-38, PT ;  /* 0x008000000500780b */ /* 0x040fe20003fae200 */
[----:B------:R-:W-:Y:S01]  /*d5b0*/  VIADD R43, R24, 0xc0cafb0d ;  /* 0xc0cafb0d182b7836 */ /* 0x000fe20000000000 */
[----:B------:R-:W-:Y:S01]  /*d5c0*/  FSEL R25, R26, R5, !P4 ;  /* 0x000000051a197208 */ /* 0x000fe20006000000 */
[----:B------:R-:W-:Y:S01]  /*d5d0*/  @P3 FMUL R5, R5, 0.25 ;  /* 0x3e80000005053820 */ /* 0x000fe20000400000 */
[----:B------:R-:W-:Y:S01]  /*d5e0*/  @P3 FMUL R81, R81, 0.25 ;  /* 0x3e80000051513820 */ /* 0x000fe20000400000 */
[----:B------:R-:W-:Y:S01]  /*d5f0*/  @P3 FMUL R80, R80, 0.25 ;  /* 0x3e80000050503820 */ /* 0x000fe20000400000 */
[----:B------:R-:W-:Y:S01]  /*d600*/  @P3 FMUL R85, R85, 0.25 ;  /* 0x3e80000055553820 */ /* 0x000fe20000400000 */
[----:B------:R-:W-:-:S02]  /*d610*/  VIADD R48, R25, 0xc0cafb0d ;  /* 0xc0cafb0d19307836 */ /* 0x000fc40000000000 */
[----:B------:R-:W-:Y:S01]  /*d620*/  @P3 FMUL R84, R84, 0.25 ;  /* 0x3e80000054543820 */ /* 0x000fe20000400000 */
[----:B------:R-:W-:Y:S01]  /*d630*/  @P3 FMUL R89, R89, 0.25 ;  /* 0x3e80000059593820 */ /* 0x000fe20000400000 */
[----:B------:R-:W-:Y:S01]  /*d640*/  @P3 FMUL R88, R88, 0.25 ;  /* 0x3e80000058583820 */ /* 0x000fe20000400000 */
[----:B------:R-:W-:Y:S01]  /*d650*/  @P3 FMUL R93, R93, 0.25 ;  /* 0x3e8000005d5d3820 */ /* 0x000fe20000400000 */
[----:B------:R-:W-:Y:S01]  /*d660*/  LOP3.LUT R48, R48, 0xff800000, RZ, 0xc0, !PT ;  /* 0xff80000030307812 */ /* 0x000fe200078ec0ff */
[----:B------:R-:W-:Y:S01]  /*d670*/  @!P5 FMUL R5, R5, 16777216 ;  /* 0x4b8000000505d820 */ /* 0x000fe20000400000 */
        /* <DEDUP_REMOVED lines=25> */
[----:B------:R-:W-:Y:S01]  /*d810*/  FSETP.GT.AND P1, PT, |R4|, 8.50705917302346158658e+37, PT ;  /* 0x7e8000000400780b */ /* 0x000fe20003f24200 */
[----:B------:R0:W1:Y:S01]  /*d820*/  MUFU.RCP R42, R5 ;  /* 0x00000005002a7308 */ /* 0x0000620000001000 */
[----:B------:R-:W-:Y:S01]  /*d830*/  FSEL R206, RZ, -23, P4 ;  /* 0xc1b80000ffce7808 */ /* 0x000fe20002000000 */
[----:B------:R-:W-:Y:S01]  /*d840*/  @!P5 FMUL R81, R81, 16777216 ;  /* 0x4b8000005151d820 */ /* 0x000fe20000400000 */
[----:B------:R-:W-:Y:S01]  /*d850*/  LOP3.LUT R43, R43, 0xff800000, RZ, 0xc0, !PT ;  /* 0xff8000002b2b7812 */ /* 0x000fe200078ec0ff */
[----:B------:R-:W-:Y:S01]  /*d860*/  @!P5 FMUL R80, R80, 16777216 ;  /* 0x4b8000005050d820 */ /* 0x000fe20000400000 */
[----:B------:R-:W-:Y:S01]  /*d870*/  @!P5 FMUL R85, R85, 16777216 ;  /* 0x4b8000005555d820 */ /* 0x000fe20000400000 */
[----:B------:R-:W-:Y:S01]  /*d880*/  @!P5 FMUL R84, R84, 16777216 ;  /* 0x4b8000005454d820 */ /* 0x000fe20000400000 */
[----:B------:R-:W-:Y:S01]  /*d890*/  @!P5 FMUL R89, R89, 16777216 ;  /* 0x4b8000005959d820 */ /* 0x000fe20000400000 */
[----:B------:R-:W-:Y:S01]  /*d8a0*/  @!P5 FMUL R88, R88, 16777216 ;  /* 0x4b8000005858d820 */ /* 0x000fe20000400000 */
[----:B0-----:R-:W-:Y:S01]  /*d8b0*/  I2FP.F32.S32 R5, R48 ;  /* 0x0000003000057245 */ /* 0x001fe20000201400 */
        /* <DEDUP_REMOVED lines=27> */
[----:B------:R-:W-:Y:S01]  /*da70*/  FFMA.FTZ R206, R5, 1.1920928955078125e-07, R206 ;  /* 0x3400000005ce7823 */ /* 0x000fe200000100ce */
[----:B------:R-:W-:Y:S01]  /*da80*/  I2FP.F32.S32 R40, R43 ;  /* 0x0000002b00287245 */ /* 0x000fe20000201400 */
[----:B------:R-:W0:Y:S01]  /*da90*/  MUFU.RCP R51, R18 ;  /* 0x0000001200337308 */ /* 0x000e220000001000 */
[C---:B------:R-:W-:Y:S01]  /*daa0*/  FMUL R5, R4.reuse, 8388608 ;  /* 0x4b00000004057820 */ /* 0x040fe20000400000 */
[----:B------:R-:W-:Y:S01]  /*dab0*/  FSETP.GEU.AND P4, PT, R4, 1.175494350822287508e-38, PT ;  /* 0x008000000400780b */ /* 0x000fe20003f8e000 */
[----:B-1----:R-:W-:Y:S01]  /*dac0*/  FMUL R144, R42, R133 ;  /* 0x000000852a907220 */ /* 0x002fe20000400000 */
[----:B------:R-:W-:Y:S01]  /*dad0*/  FFMA.FTZ R205, R40, 1.1920928955078125e-07, R205 ;  /* 0x3400000028cd7823 */ /* 0x000fe200000100cd */
[----:B------:R-:W-:Y:S01]  /*dae0*/  FSETP.GT.AND P2, PT, |R3|, 8.50705917302346158658e+37, PT ;  /* 0x7e8000000300780b */ /* 0x000fe20003f44200 */
[----:B------:R-:W-:Y:S01]  /*daf0*/  @P1 FMUL R151, R151, 0.25 ;  /* 0x3e80000097971820 */ /* 0x000fe20000400000 */
[----:B------:R-:W-:Y:S01]  /*db00*/  FSEL R40, R5, R4, !P4 ;  /* 0x0000000405287208 */ /* 0x000fe20006000000 */
[----:B------:R-:W-:Y:S01]  /*db10*/  @P1 FMUL R4, R4, 0.25 ;  /* 0x3e80000004041820 */ /* 0x000fe20000400000 */
[----:B------:R-:W-:Y:S01]  /*db20*/  @P1 FMUL R150, R150, 0.25 ;  /* 0x3e80000096961820 */ /* 0x000fe20000400000 */
[----:B------:R-:W-:Y:S01]  /*db30*/  @P1 FMUL R155, R155, 0.25 ;  /* 0x3e8000009b9b1820 */ /* 0x000fe20000400000 */
[----:B------:R-:W-:Y:S01]  /*db40*/  @P1 FMUL R154, R154, 0.25 ;  /* 0x3e8000009a9a1820 */ /* 0x000fe20000400000 */
        /* <DEDUP_REMOVED lines=29> */
[----:B------:R-:W1:Y:S01]  /*dd20*/  MUFU.RCP R4, R4 ;  /* 0x0000000400047308 */ /* 0x000e620000001000 */
[C---:B0-----:R-:W-:Y:S01]  /*dd30*/  FMUL R35, R51.reuse, R83 ;  /* 0x0000005333237220 */ /* 0x041fe20000400000 */
        /* <DEDUP_REMOVED lines=31> */
[----:B------:R-:W-:Y:S01]  /*df30*/  FSETP.GEU.AND P1, PT, |R3|, 1.175494350822287508e-38, PT ;  /* 0x008000000300780b */ /* 0x000fe20003f2e200 */
[----:B------:R-:W-:Y:S01]  /*df40*/  FMUL R51, R51, R142 ;  /* 0x0000008e33337220 */ /* 0x000fe20000400000 */
        /* <DEDUP_REMOVED lines=30> */
[C---:B------:R-:W-:Y:S01]  /*e130*/  FMUL R42, R3.reuse, 8388608 ;  /* 0x4b000000032a7820 */ /* 0x040fe20000400000 */
[----:B------:R-:W-:Y:S01]  /*e140*/  FSETP.GEU.AND P3, PT, R3, 1.175494350822287508e-38, PT ;  /* 0x008000000300780b */ /* 0x000fe20003f6e000 */
[----:B------:R-:W-:Y:S01]  /*e150*/  @!P5 FMUL R12, R12, 16777216 ;  /* 0x4b8000000c0cd820 */ /* 0x000fe20000400000 */
[----:B------:R-:W-:Y:S01]  /*e160*/  @!P5 FMUL R195, R195, 16777216 ;  /* 0x4b800000c3c3d820 */ /* 0x000fe20000400000 */
[----:B------:R-:W-:Y:S01]  /*e170*/  @P2 FMUL R7, R7, 0.25 ;  /* 0x3e80000007072820 */ /* 0x000fe20000400000 */
[----:B------:R-:W-:Y:S01]  /*e180*/  FSEL R42, R42, R3, !P3 ;  /* 0x000000032a2a7208 */ /* 0x000fe20005800000 */
[----:B------:R-:W-:Y:S01]  /*e190*/  @P2 FMUL R3, R3, 0.25 ;  /* 0x3e80000003032820 */ /* 0x000fe20000400000 */
[----:B-1----:R-:W-:Y:S01]  /*e1a0*/  FMUL R121, R4, R12 ;  /* 0x0000000c04797220 */ /* 0x002fe20000400000 */
[----:B------:R-:W-:Y:S01]  /*e1b0*/  @!P5 FMUL R151, R151, 16777216 ;  /* 0x4b8000009797d820 */ /* 0x000fe20000400000 */
[----:B------:R-:W-:Y:S01]  /*e1c0*/  @!P5 FMUL R150, R150, 16777216 ;  /* 0x4b8000009696d820 */ /* 0x000fe20000400000 */
[----:B------:R-:W-:Y:S01]  /*e1d0*/  @!P1 FMUL R3, R3, 16777216 ;  /* 0x4b80000003039820 */ /* 0x000fe20000400000 */
[----:B------:R-:W-:Y:S01]  /*e1e0*/  @!P5 FMUL R155, R155, 16777216 ;  /* 0x4b8000009b9bd820 */ /* 0x000fe20000400000 */
[----:B------:R-:W-:Y:S01]  /*e1f0*/  @!P5 FMUL R154, R154, 16777216 ;  /* 0x4b8000009a9ad820 */ /* 0x000fe20000400000 */
[----:B------:R-:W-:Y:S01]  /*e200*/  @!P5 FMUL R159, R159, 16777216 ;  /* 0x4b8000009f9fd820 */ /* 0x000fe20000400000 */
[----:B------:R-:W0:Y:S01]  /*e210*/  MUFU.RCP R12, R3 ;  /* 0x00000003000c7308 */ /* 0x000e220000001000 */
        /* <DEDUP_REMOVED lines=26> */
[C---:B------:R-:W-:Y:S01]  /*e3c0*/  FMUL R106, R4.reuse, R195 ;  /* 0x000000c3046a7220 */ /* 0x040fe20000400000 */
[----:B------:R-:W-:Y:S01]  /*e3d0*/  MOV R6, R76 ;  /* 0x0000004c00067202 */ /* 0x000fe20000000f00 */
[----:B------:R-:W1:Y:S01]  /*e3e0*/  LDC R195, c[0x0][0x3e8] ;  /* 0x0000fa00ffc37b82 */ /* 0x000e620000000800 */
        /* <DEDUP_REMOVED lines=30> */
[----:B0-----:R-:W-:Y:S01]  /*e5d0*/  FMUL R124, R12, R7 ;  /* 0x000000070c7c7220 */ /* 0x001fe20000400000 */
[----:B------:R-:W-:Y:S01]  /*e5e0*/  IADD3 R4, PT, PT, R42, -0x3f3504f3, RZ ;  /* 0xc0cafb0d2a047810 */ /* 0x000fe20007ffe0ff */
[----:B------:R-:W-:Y:S01]  /*e5f0*/  VIADD R7, R40, 0xc0cafb0d ;  /* 0xc0cafb0d28077836 */ /* 0x000fe20000000000 */
[----:B------:R-:W-:Y:S01]  /*e600*/  F2FP.BF16.F32.PACK_AB R14, R45, R126 ;  /* 0x0000007e2d0e723e */ /* 0x000fe200000010ff */
[----:B------:R-:W-:Y:S01]  /*e610*/  @P2 FMUL R6, R6, 0.25 ;  /* 0x3e80000006062820 */ /* 0x000fe20000400000 */
[----:B------:R-:W-:Y:S01]  /*e620*/  LOP3.LUT R103, R4, 0xff800000, RZ, 0xc0, !PT ;  /* 0xff80000004677812 */ /* 0x000fe200078ec0ff */
[----:B------:R-:W-:Y:S01]  /*e630*/  @P2 FMUL R11, R11, 0.25 ;  /* 0x3e8000000b0b2820 */ /* 0x000fe20000400000 */
[----:B------:R-:W-:Y:S01]  /*e640*/  LOP3.LUT R45, R7, 0xff800000, RZ, 0xc0, !PT ;  /* 0xff800000072d7812 */ /* 0x000fe200078ec0ff */
[----:B------:R-:W-:Y:S01]  /*e650*/  @P2 FMUL R10, R10, 0.25 ;  /* 0x3e8000000a0a2820 */ /* 0x000fe20000400000 */
[----:B------:R-:W-:Y:S01]  /*e660*/  FSEL R204, RZ, -23, P3 ;  /* 0xc1b80000ffcc7808 */ /* 0x000fe20001800000 */
[----:B------:R-:W-:Y:S01]  /*e670*/  @P2 FMUL R9, R9, 0.25 ;  /* 0x3e80000009092820 */ /* 0x000fe20000400000 */
[----:B------:R-:W-:Y:S01]  /*e680*/  I2FP.F32.S32 R5, R103 ;  /* 0x0000006700057245 */ /* 0x000fe20000201400 */
[----:B------:R-:W-:Y:S01]  /*e690*/  @P2 FMUL R8, R8, 0.25 ;  /* 0x3e80000008082820 */ /* 0x000fe20000400000 */
[----:B------:R-:W-:Y:S01]  /*e6a0*/  @!P1 FMUL R6, R6, 16777216 ;  /* 0x4b80000006069820 */ /* 0x000fe20000400000 */
[----:B------:R-:W-:Y:S01]  /*e6b0*/  FSEL R16, RZ, -23, P4 ;  /* 0xc1b80000ff107808 */ /* 0x000fe20002000000 */
[----:B------:R-:W-:Y:S01]  /*e6c0*/  @P2 FMUL R149, R149, 0.25 ;  /* 0x3e80000095952820 */ /* 0x000fe20000400000 */
[----:B------:R-:W-:Y:S01]  /*e6d0*/  I2FP.F32.S32 R17, R45 ;  /* 0x0000002d00117245 */ /* 0x000fe20000201400 */
[----:B------:R-:W-:Y:S01]  /*e6e0*/  @P2 FMUL R148, R148, 0.25 ;  /* 0x3e80000094942820 */ /* 0x000fe20000400000 */
[----:B------:R-:W-:Y:S01]  /*e6f0*/  IADD3 R48, PT, PT, R25, -R48, RZ ;  /* 0x8000003019307210 */ /* 0x000fe20007ffe0ff */
        /* <DEDUP_REMOVED lines=28> */
[----:B------:R-:W-:Y:S01]  /*e8c0*/  FMUL R123, R12, R6 ;  /* 0x000000060c7b7220 */ /* 0x000fe20000400000 */
[----:B------:R-:W-:Y:S01]  /*e8d0*/  FFMA.FTZ R204, R5, 1.1920928955078125e-07, R204 ;  /* 0x3400000005cc7823 */ /* 0x000fe200000100cc */
[----:B------:R-:W-:Y:S01]  /*e8e0*/  F2FP.BF16.F32.PACK_AB R7, R112, R97 ;  /* 0x000000617007723e */ /* 0x000fe200000010ff */
[----:B------:R-:W-:Y:S01]  /*e8f0*/  FFMA.FTZ R203, R17, 1.1920928955078125e-07, R16 ;  /* 0x3400000011cb7823 */ /* 0x000fe20000010010 */
[----:B------:R-:W-:Y:S01]  /*e900*/  F2FP.BF16.F32.PACK_AB R4, R136, R141 ;  /* 0x0000008d8804723e */ /* 0x000fe200000010ff */
[----:B------:R-:W-:Y:S01]  /*e910*/  FADD R48, R48, -1 ;  /* 0xbf80000030307421 */ /* 0x000fe20000000000 */
[----:B------:R-:W-:Y:S01]  /*e920*/  F2FP.BF16.F32.PACK_AB R5, R128, R133 ;  /* 0x000000858005723e */ /* 0x000fe200000010ff */
[----:B------:R-:W-:Y:S01]  /*e930*/  @!P1 FMUL R149, R149, 16777216 ;  /* 0x4b80000095959820 */ /* 0x000fe20000400000 */
[----:B------:R-:W-:Y:S01]  /*e940*/  F2FP.BF16.F32.PACK_AB R6, R135, R142 ;  /* 0x0000008e8706723e */ /* 0x000fe200000010ff */
[----:B------:R-:W-:Y:S01]  /*e950*/  @!P1 FMUL R148, R148, 16777216 ;  /* 0x4b80000094949820 */ /* 0x000fe20000400000 */
[----:B------:R-:W-:Y:S01]  /*e960*/  LOP3.LUT R97, R21, R202, RZ, 0x3c, !PT ;  /* 0x000000ca15617212 */ /* 0x000fe200078e3cff */
[----:B------:R-:W-:Y:S01]  /*e970*/  @!P1 FMUL R153, R153, 16777216 ;  /* 0x4b80000099999820 */ /* 0x000fe20000400000 */
[----:B------:R-:W-:Y:S01]  /*e980*/  F2FP.BF16.F32.PACK_AB R17, R131, R44 ;  /* 0x0000002c8311723e */ /* 0x000fe200000010ff */
[----:B------:R-:W-:-:S02]  /*e990*/  IMAD.MOV.U32 R44, RZ, RZ, 0x3dc6b27f ;  /* 0x3dc6b27fff2c7424 */ /* 0x000fc400078e00ff */
        /* <DEDUP_REMOVED lines=24> */
[C---:B------:R-:W-:Y:S01]  /*eb20*/  FMUL R115, R12.reuse, R10 ;  /* 0x0000000a0c737220 */ /* 0x040fe20000400000 */
[C---:B------:R-:W-:Y:S01]  /*eb30*/  FMUL R119, R12.reuse, R9 ;  /* 0x000000090c777220 */ /* 0x040fe20000400000 */
[C---:B------:R-:W-:Y:S01]  /*eb40*/  FMUL R120, R12.reuse, R8 ;  /* 0x000000080c787220 */ /* 0x040fe20000400000 */
[----:B------:R-:W-:Y:S01]  /*eb50*/  F2FP.BF16.F32.PACK_AB R8, R137, R132 ;  /* 0x000000848908723e */ /* 0x000fe200000010ff */
[----:B------:R0:W-:Y:S01]  /*eb60*/  STS.128 [R97+UR6], R4 ;  /* 0x0000000461007988 */ /* 0x0001e20008000c06 */
[----:B------:R-:W-:Y:S01]  /*eb70*/  F2FP.BF16.F32.PACK_AB R9, R129, R144 ;  /* 0x000000908109723e */ /* 0x000fe200000010ff */
[----:B------:R-:W-:Y:S01]  /*eb80*/  FMUL R84, R12, R149 ;  /* 0x000000950c547220 */ /* 0x000fe20000400000 */
[----:B------:R-:W-:Y:S01]  /*eb90*/  F2FP.BF16.F32.PACK_AB R10, R134, R125 ;  /* 0x0000007d860a723e */ /* 0x000fe200000010ff */
[C---:B------:R-:W-:Y:S01]  /*eba0*/  FMUL R88, R12.reuse, R148 ;  /* 0x000000940c587220 */ /* 0x040fe20000400000 */
[----:B------:R-:W-:Y:S01]  /*ebb0*/  F2FP.BF16.F32.PACK_AB R11, R113, R100 ;  /* 0x00000064710b723e */ /* 0x000fe200000010ff */
        /* <DEDUP_REMOVED lines=10> */
[----:B0-----:R-:W-:Y:S01]  /*ec60*/  FFMA.FTZ R7, R48, R44, -0.16845393180847167969 ;  /* 0xbe2c7f3030077423 */ /* 0x001fe2000001002c */
        /* <DEDUP_REMOVED lines=14> */
[----:B-1----:R-:W-:Y:S01]  /*ed50*/  IMAD R2, R2, R195, RZ ;  /* 0x000000c302027224 */ /* 0x002fe200078e02ff */
[----:B------:R-:W-:Y:S01]  /*ed60*/  F2FP.BF16.F32.PACK_AB R12, R138, R51 ;  /* 0x000000338a0c723e */ /* 0x000fe200000010ff */
[----:B------:R0:W-:Y:S01]  /*ed70*/  STS.128 [R97+UR6+0x200], R8 ;  /* 0x0002000861007988 */ /* 0x0001e20008000c06 */
[----:B------:R-:W-:Y:S01]  /*ed80*/  F2FP.BF16.F32.PACK_AB R13, R130, R47 ;  /* 0x0000002f820d723e */ /* 0x000fe200000010ff */
[----:B------:R-:W-:Y:S01]  /*ed90*/  IMAD R100, R195, 0x4, R2 ;  /* 0x00000004c3647824 */ /* 0x000fe200078e0202 */
[----:B------:R-:W-:Y:S01]  /*eda0*/  F2FP.BF16.F32.PACK_AB R15, R22, R23 ;  /* 0x00000017160f723e */ /* 0x000fe200000010ff */
[----:B------:R-:W-:Y:S01]  /*edb0*/  IMAD.IADD R43, R24, 0x1, -R43 ;  /* 0x00000001182b7824 */ /* 0x000fe200078e0a2b */
[----:B------:R-:W-:Y:S01]  /*edc0*/  F2FP.BF16.F32.PACK_AB R22, R191, R106 ;  /* 0x0000006abf16723e */ /* 0x000fe200000010ff */
[----:B------:R-:W-:Y:S01]  /*edd0*/  IMAD.IADD R103, R42, 0x1, -R103 ;  /* 0x000000012a677824 */ /* 0x000fe200078e0a67 */
[----:B------:R-:W-:Y:S01]  /*ede0*/  F2FP.BF16.F32.PACK_AB R23, R49, R114 ;  /* 0x000000723117723e */ /* 0x000fe200000010ff */
[----:B------:R1:W-:Y:S01]  /*edf0*/  STS.128 [R97+UR6+0x80], R12 ;  /* 0x0000800c61007988 */ /* 0x0003e20008000c06 */
[----:B------:R-:W-:Y:S01]  /*ee00*/  F2FP.BF16.F32.PACK_AB R21, R199, R116 ;  /* 0x00000074c715723e */ /* 0x000fe200000010ff */
[----:B------:R-:W-:Y:S01]  /*ee10*/  FADD R43, R43, -1 ;  /* 0xbf8000002b2b7421 */ /* 0x000fe20000000000 */
[----:B------:R-:W-:Y:S01]  /*ee20*/  F2FP.BF16.F32.PACK_AB R4, R120, R123 ;  /* 0x0000007b7804723e */ /* 0x000fe200000010ff */
[----:B------:R-:W-:Y:S01]  /*ee30*/  FADD R103, R103, -1 ;  /* 0xbf80000067677421 */ /* 0x000fe20000000000 */
[----:B------:R-:W-:-:S02]  /*ee40*/  F2FP.BF16.F32.PACK_AB R19, R19, R20 ;  /* 0x000000141313723e */ /* 0x000fc400000010ff */
[----:B------:R-:W-:Y:S01]  /*ee50*/  F2FP.BF16.F32.PACK_AB R20, R117, R122 ;  /* 0x0000007a7514723e */ /* 0x000fe200000010ff */
[----:B0-----:R-:W-:Y:S01]  /*ee60*/  FFMA.FTZ R11, R48, R7, 0.1716887056827545166 ;  /* 0x3e2fcf2a300b7423 */ /* 0x001fe20000010007 */
[----:B------:R-:W-:Y:S02]  /*ee70*/  F2FP.BF16.F32.PACK_AB R9, R197, R110 ;  /* 0x0000006ec509723e */ /* 0x000fe400000010ff */
[----:B------:R-:W-:Y:S01]  /*ee80*/  F2FP.BF16.F32.PACK_AB R10, R189, R108 ;  /* 0x0000006cbd0a723e */ /* 0x000fe200000010ff */
[----:B------:R-:W-:Y:S01]  /*ee90*/  STS.128 [R97+UR6+0x380], R20 ;  /* 0x0003801461007988 */ /* 0x000fe20008000c06 */
[----:B------:R-:W-:Y:S02]  /*eea0*/  F2FP.BF16.F32.PACK_AB R8, R119, R124 ;  /* 0x0000007c7708723e */ /* 0x000fe400000010ff */
[----:B------:R-:W-:Y:S01]  /*eeb0*/  F2FP.BF16.F32.PACK_AB R5, R196, R115 ;  /* 0x00000073c405723e */ /* 0x000fe200000010ff */
[----:B-1----:R-:W-:Y:S01]  /*eec0*/  FFMA.FTZ R13, R48, R11, -0.17900948226451873779 ;  /* 0xbe374e43300d7423 */ /* 0x002fe2000001000b */
[----:B------:R-:W-:-:S02]  /*eed0*/  F2FP.BF16.F32.PACK_AB R11, R181, R102 ;  /* 0x00000066b50b723e */ /* 0x000fc400000010ff */
[C---:B------:R-:W-:Y:S01]  /*eee0*/  LEA R102, R195.reuse, R100, 0x2 ;  /* 0x00000064c3667211 */ /* 0x040fe200078e10ff */
[----:B------:R-:W-:Y:S01]  /*eef0*/  FFMA.FTZ R13, R48, R13, 0.20512372255325317383 ;  /* 0x3e520bf4300d7423 */ /* 0x000fe2000001000d */
[----:B------:R-:W-:Y:S01]  /*ef00*/  F2FP.BF16.F32.PACK_AB R12, R118, R121 ;  /* 0x00000079760c723e */ /* 0x000fe200000010ff */
[----:B------:R0:W-:Y:S01]  /*ef10*/  STS.128 [R97+UR6+0x300], R8 ;  /* 0x0003000861007988 */ /* 0x0001e20008000c06 */
[----:B------:R-:W-:Y:S01]  /*ef20*/  F2FP.BF16.F32.PACK_AB R6, R188, R109 ;  /* 0x0000006dbc06723e */ /* 0x000fe200000010ff */
[C---:B------:R-:W-:Y:S01]  /*ef30*/  IMAD R112, R195.reuse, 0x4, R102 ;  /* 0x00000004c3707824 */ /* 0x040fe200078e0266 */
[----:B------:R-:W-:Y:S01]  /*ef40*/  F2FP.BF16.F32.PACK_AB R7, R180, R105 ;  /* 0x00000069b407723e */ /* 0x000fe200000010ff */
[----:B------:R-:W-:Y:S01]  /*ef50*/  FFMA.FTZ R13, R48, R13, -0.24046532809734344482 ;  /* 0xbe763c8b300d7423 */ /* 0x000fe2000001000d */
[----:B------:R-:W-:Y:S01]  /*ef60*/  IADD3 R45, PT, PT, R40, -R45, RZ ;  /* 0x8000002d282d7210 */ /* 0x000fe20007ffe0ff */
[----:B------:R-:W-:Y:S01]  /*ef70*/  IMAD R110, R195, 0x4, R112 ;  /* 0x00000004c36e7824 */ /* 0x000fe200078e0270 */
[----:B------:R-:W-:Y:S01]  /*ef80*/  ISETP.GE.U32.AND P6, PT, R24, 0x7f800000, PT ;  /* 0x7f8000001800780c */ /* 0x000fe20003fc6070 */
[----:B------:R1:W-:Y:S01]  /*ef90*/  STS.128 [R97+UR6+0x100], R4 ;  /* 0x0001000461007988 */ /* 0x0003e20008000c06 */
[----:B------:R-:W-:Y:S01]  /*efa0*/  FFMA.FTZ R15, R48, R13, 0.28857114911079406738 ;  /* 0x3e93bf99300f7423 */ /* 0x000fe2000001000d */
[----:B------:R-:W-:Y:S01]  /*efb0*/  FADD R45, R45, -1 ;  /* 0xbf8000002d2d7421 */ /* 0x000fe20000000000 */
[----:B------:R-:W-:-:S02]  /*efc0*/  LEA R108, R195, R110, 0x2 ;  /* 0x0000006ec36c7211 */ /* 0x000fc400078e10ff */
[----:B------:R-:W-:Y:S01]  /*efd0*/  FFMA.FTZ R15, R48, R15, -0.36067417263984680176 ;  /* 0xbeb8aa49300f7423 */ /* 0x000fe2000001000f */
[----:B------:R-:W-:Y:S02]  /*efe0*/  F2FP.BF16.F32.PACK_AB R16, R139, R46 ;  /* 0x0000002e8b10723e */ /* 0x000fe400000010ff */
[----:B------:R-:W-:Y:S02]  /*eff0*/  IMAD R106, R195, 0x4, R108 ;  /* 0x00000004c36a7824 */ /* 0x000fe400078e026c */
[C---:B0-----:R-:W-:Y:S01]  /*f000*/  FFMA.FTZ R8, R45.reuse, R44, -0.16845393180847167969 ;  /* 0xbe2c7f302d087423 */ /* 0x041fe2000001002c */
[----:B------:R-:W-:Y:S02]  /*f010*/  F2FP.BF16.F32.PACK_AB R18, R18, R127 ;  /* 0x0000007f1212723e */ /* 0x000fe400000010ff */
[----:B------:R-:W-:Y:S01]  /*f020*/  F2FP.BF16.F32.PACK_AB R13, R198, R111 ;  /* 0x0000006fc60d723e */ /* 0x000fe200000010ff */
[----:B------:R-:W-:Y:S01]  /*f030*/  FFMA.FTZ R8, R45, R8, 0.1716887056827545166 ;  /* 0x3e2fcf2a2d087423 */ /* 0x000fe20000010008 */
[----:B------:R-:W-:Y:S01]  /*f040*/  LEA R114, R195, R106, 0x2 ;  /* 0x0000006ac3727211 */ /* 0x000fe200078e10ff */
[----:B------:R-:W-:Y:S01]  /*f050*/  STS.128 [R97+UR6+0x280], R16 ;  /* 0x0002801061007988 */ /* 0x000fe20008000c06 */
[-C--:B-1----:R-:W-:Y:S01]  /*f060*/  FFMA.FTZ R4, R43, R44.reuse, -0.16845393180847167969 ;  /* 0xbe2c7f302b047423 */ /* 0x082fe2000001002c */
[----:B------:R-:W-:Y:S01]  /*f070*/  FFMA.FTZ R6, R103, R44, -0.16845393180847167969 ;  /* 0xbe2c7f3067067423 */ /* 0x000fe2000001002c */
[----:B------:R-:W-:Y:S01]  /*f080*/  LEA R116, R195, R114, 0x2 ;  /* 0x00000072c3747211 */ /* 0x000fe200078e10ff */
[----:B------:R-:W-:Y:S01]  /*f090*/  FFMA.FTZ R8, R45, R8, -0.17900948226451873779 ;  /* 0xbe374e432d087423 */ /* 0x000fe20000010008 */
[----:B------:R-:W-:Y:S01]  /*f0a0*/  FFMA.FTZ R4, R43, R4, 0.1716887056827545166 ;  /* 0x3e2fcf2a2b047423 */ /* 0x000fe20000010004 */
[----:B------:R-:W-:Y:S01]  /*f0b0*/  FFMA.FTZ R6, R103, R6, 0.1716887056827545166 ;  /* 0x3e2fcf2a67067423 */ /* 0x000fe20000010006 */
[----:B------:R-:W-:Y:S01]  /*f0c0*/  FFMA.FTZ R5, R48, R15, 0.48089820146560668945 ;  /* 0x3ef6384a30057423 */ /* 0x000fe2000001000f */
[----:B------:R-:W-:-:S02]  /*f0d0*/  IMAD R120, R195, 0x4, R116 ;  /* 0x00000004c3787824 */ /* 0x000fc400078e0274 */
[----:B------:R-:W-:Y:S01]  /*f0e0*/  FFMA.FTZ R4, R43, R4, -0.17900948226451873779 ;  /* 0xbe374e432b047423 */ /* 0x000fe20000010004 */
[----:B------:R-:W-:Y:S01]  /*f0f0*/  FFMA.FTZ R6, R103, R6, -0.17900948226451873779 ;  /* 0xbe374e4367067423 */ /* 0x000fe20000010006 */
[----:B------:R-:W-:Y:S01]  /*f100*/  FFMA.FTZ R8, R45, R8, 0.20512372255325317383 ;  /* 0x3e520bf42d087423 */ /* 0x000fe20000010008 */
[C---:B------:R-:W-:Y:S01]  /*f110*/  FFMA.FTZ R5, R48.reuse, R5, -0.72134751081466674805 ;  /* 0xbf38aa3b30057423 */ /* 0x040fe20000010005 */
[----:B------:R-:W-:Y:S01]  /*f120*/  LEA R126, R195, R120, 0x2 ;  /* 0x00000078c37e7211 */ /* 0x000fe200078e10ff */
[----:B------:R-:W-:Y:S01]  /*f130*/  FFMA.FTZ R4, R43, R4, 0.20512372255325317383 ;  /* 0x3e520bf42b047423 */ /* 0x000fe20000010004 */
[----:B------:R-:W-:Y:S01]  /*f140*/  FFMA.FTZ R6, R103, R6, 0.20512372255325317383 ;  /* 0x3e520bf467067423 */ /* 0x000fe20000010006 */
[----:B------:R-:W-:Y:S01]  /*f150*/  FFMA.FTZ R8, R45, R8, -0.24046532809734344482 ;  /* 0xbe763c8b2d087423 */ /* 0x000fe20000010008 */
[----:B------:R-:W-:Y:S01]  /*f160*/  FMUL R5, R48, R5 ;  /* 0x0000000530057220 */ /* 0x000fe20000400000 */
[----:B------:R-:W-:Y:S02]  /*f170*/  IMAD R118, R195, 0x4, R126 ;  /* 0x00000004c3767824 */ /* 0x000fe400078e027e */
[----:B------:R-:W-:Y:S01]  /*f180*/  FFMA.FTZ R4, R43, R4, -0.24046532809734344482 ;  /* 0xbe763c8b2b047423 */ /* 0x000fe20000010004 */
[----:B------:R-:W-:Y:S01]  /*f190*/  FFMA.FTZ R6, R103, R6, -0.24046532809734344482 ;  /* 0xbe763c8b67067423 */ /* 0x000fe20000010006 */
[----:B------:R-:W-:Y:S01]  /*f1a0*/  F2FP.BF16.F32.PACK_AB R14, R190, R107 ;  /* 0x0000006bbe0e723e */ /* 0x000fe200000010ff */
[----:B------:R-:W-:Y:S01]  /*f1b0*/  FFMA.FTZ R8, R45, R8, 0.28857114911079406738 ;  /* 0x3e93bf992d087423 */ /* 0x000fe20000010008 */
[----:B------:R-:W-:Y:S01]  /*f1c0*/  LEA R124, R195, R118, 0x2 ;  /* 0x00000076c37c7211 */ /* 0x000fe200078e10ff */
[----:B------:R-:W-:Y:S01]  /*f1d0*/  FFMA.FTZ R4, R43, R4, 0.28857114911079406738 ;  /* 0x3e93bf992b047423 */ /* 0x000fe20000010004 */
[----:B------:R-:W-:Y:S01]  /*f1e0*/  FFMA.FTZ R6, R103, R6, 0.28857114911079406738 ;  /* 0x3e93bf9967067423 */ /* 0x000fe20000010006 */
[----:B------:R-:W-:Y:S01]  /*f1f0*/  F2FP.BF16.F32.PACK_AB R15, R50, R101 ;  /* 0x00000065320f723e */ /* 0x000fe200000010ff */
[----:B------:R-:W-:Y:S01]  /*f200*/  FMUL R5, R48, R5 ;  /* 0x0000000530057220 */ /* 0x000fe20000400000 */
[----:B------:R-:W-:-:S02]  /*f210*/  IMAD R122, R195, 0x4, R124 ;  /* 0x00000004c37a7824 */ /* 0x000fc400078e027c */
[----:B------:R-:W-:Y:S01]  /*f220*/  FFMA.FTZ R4, R43, R4, -0.36067417263984680176 ;  /* 0xbeb8aa492b047423 */ /* 0x000fe20000010004 */
[----:B------:R-:W-:Y:S01]  /*f230*/  FFMA.FTZ R6, R103, R6, -0.36067417263984680176 ;  /* 0xbeb8aa4967067423 */ /* 0x000fe20000010006 */
[----:B------:R-:W-:Y:S01]  /*f240*/  FFMA.FTZ R8, R45, R8, -0.36067417263984680176 ;  /* 0xbeb8aa492d087423 */ /* 0x000fe20000010008 */
[----:B------:R-:W-:Y:S01]  /*f250*/  STS.128 [R97+UR6+0x180], R12 ;  /* 0x0001800c61007988 */ /* 0x000fe20008000c06 */
[----:B------:R-:W-:Y:S01]  /*f260*/  LEA R132, R195, R122, 0x2 ;  /* 0x0000007ac3847211 */ /* 0x000fe200078e10ff */
[----:B------:R-:W-:Y:S01]  /*f270*/  FFMA.FTZ R4, R43, R4, 0.48089820146560668945 ;  /* 0x3ef6384a2b047423 */ /* 0x000fe20000010004 */
[----:B------:R-:W-:Y:S01]  /*f280*/  FFMA.FTZ R5, R48, 1.4426950216293334961, R5 ;  /* 0x3fb8aa3b30057823 */ /* 0x000fe20000010005 */
[----:B------:R-:W-:Y:S01]  /*f290*/  BAR.SYNC.DEFER_BLOCKING 0x0 ;  /* 0x0000000000007b1d */ /* 0x000fe20000010000 */
[----:B------:R-:W-:Y:S01]  /*f2a0*/  FFMA.FTZ R6, R103, R6, 0.48089820146560668945 ;  /* 0x3ef6384a67067423 */ /* 0x000fe20000010006 */
[----:B------:R-:W-:Y:S02]  /*f2b0*/  IMAD R128, R195, 0x4, R132 ;  /* 0x00000004c3807824 */ /* 0x000fe400078e0284 */
[----:B------:R-:W-:Y:S01]  /*f2c0*/  FFMA.FTZ R4, R43, R4, -0.72134751081466674805 ;  /* 0xbf38aa3b2b047423 */ /* 0x000fe20000010004 */
[----:B------:R-:W-:Y:S01]  /*f2d0*/  FFMA.FTZ R8, R45, R8, 0.48089820146560668945 ;  /* 0x3ef6384a2d087423 */ /* 0x000fe20000010008 */
[----:B------:R-:W-:Y:S01]  /*f2e0*/  ISETP.GE.U32.AND P2, PT, R25, 0x7f800000, PT ;  /* 0x7f8000001900780c */ /* 0x000fe20003f46070 */
[----:B------:R-:W-:Y:S01]  /*f2f0*/  FADD R206, R206, R5 ;  /* 0x00000005cece7221 */ /* 0x000fe20000000000 */
[----:B------:R-:W-:Y:S01]  /*f300*/  LEA R130, R195, R128, 0x2 ;  /* 0x00000080c3827211 */ /* 0x000fe200078e10ff */
[----:B------:R-:W-:Y:S01]  /*f310*/  FMUL R4, R43, R4 ;  /* 0x000000042b047220 */ /* 0x000fe20000400000 */
[----:B------:R-:W-:Y:S01]  /*f320*/  ISETP.GE.U32.AND P1, PT, R42, 0x7f800000, PT ;  /* 0x7f8000002a00780c */ /* 0x000fe20003f26070 */
[----:B------:R-:W-:Y:S01]  /*f330*/  FFMA.FTZ R6, R103, R6, -0.72134751081466674805 ;  /* 0xbf38aa3b67067423 */ /* 0x000fe20000010006 */
[----:B------:R-:W-:Y:S01]  /*f340*/  ISETP.GE.U32.AND P5, PT, R40, 0x7f800000, PT ;  /* 0x7f8000002800780c */ /* 0x000fe20003fa6070 */
[----:B------:R-:W-:-:S02]  /*f350*/  IMAD R134, R195, 0x4, R130 ;  /* 0x00000004c3867824 */ /* 0x000fc400078e0282 */
[----:B------:R-:W-:Y:S01]  /*f360*/  FMUL R4, R43, R4 ;  /* 0x000000042b047220 */ /* 0x000fe20000400000 */
[----:B------:R-:W-:Y:S01]  /*f370*/  @P6 MOV R5, 0x7f800000 ;  /* 0x7f80000000056802 */ /* 0x000fe20000000f00 */
[----:B------:R-:W-:Y:S01]  /*f380*/  FFMA.FTZ R8, R45, R8, -0.72134751081466674805 ;  /* 0xbf38aa3b2d087423 */ /* 0x000fe20000010008 */
[----:B------:R-:W-:Y:S01]  /*f390*/  FMUL R6, R103, R6 ;  /* 0x0000000667067220 */ /* 0x000fe20000400000 */
[----:B------:R-:W-:Y:S01]  /*f3a0*/  LEA R136, R195, R134, 0x2 ;  /* 0x00000086c3887211 */ /* 0x000fe200078e10ff */
[----:B------:R-:W-:Y:S01]  /*f3b0*/  FFMA.FTZ R4, R43, 1.4426950216293334961, R4 ;  /* 0x3fb8aa3b2b047823 */ /* 0x000fe20000010004 */
[----:B------:R-:W-:Y:S01]  /*f3c0*/  FMUL R8, R45, R8 ;  /* 0x000000082d087220 */ /* 0x000fe20000400000 */
[C---:B------:R-:W-:Y:S01]  /*f3d0*/  FSETP.NEU.AND P3, PT, R24.reuse, RZ, PT ;  /* 0x000000ff1800720b */ /* 0x040fe20003f6d000 */
[----:B------:R-:W-:Y:S01]  /*f3e0*/  FMUL R6, R103, R6 ;  /* 0x0000000667067220 */ /* 0x000fe20000400000 */
[----:B------:R-:W-:Y:S02]  /*f3f0*/  IMAD R138, R195, 0x4, R136 ;  /* 0x00000004c38a7824 */ /* 0x000fe400078e0288 */
[----:B------:R-:W-:Y:S01]  /*f400*/  FADD R205, R205, R4 ;  /* 0x00000004cdcd7221 */ /* 0x000fe20000000000 */
[----:B------:R-:W-:Y:S01]  /*f410*/  @P6 FFMA.FTZ R205, R24, R5, +INF ;  /* 0x7f80000018cd6423 */ /* 0x000fe20000010005 */
[----:B------:R-:W-:Y:S01]  /*f420*/  F2FP.BF16.F32.PACK_AB R24, R104, R41 ;  /* 0x000000296818723e */ /* 0x000fe200000010ff */
[----:B------:R-:W-:Y:S01]  /*f430*/  FMUL R8, R45, R8 ;  /* 0x000000082d087220 */ /* 0x000fe20000400000 */
[----:B------:R-:W-:Y:S01]  /*f440*/  LEA R140, R195, R138, 0x2 ;  /* 0x0000008ac38c7211 */ /* 0x000fe200078e10ff */
[----:B------:R-:W-:Y:S01]  /*f450*/  FFMA.FTZ R103, R103, 1.4426950216293334961, R6 ;  /* 0x3fb8aa3b67677823 */ /* 0x000fe20000010006 */
[----:B------:R-:W-:Y:S01]  /*f460*/  @P2 MOV R4, 0x7f800000 ;  /* 0x7f80000000042802 */ /* 0x000fe20000000f00 */
[----:B------:R-:W-:Y:S01]  /*f470*/  FFMA.FTZ R8, R45, 1.4426950216293334961, R8 ;  /* 0x3fb8aa3b2d087823 */ /* 0x000fe20000010008 */
[----:B------:R-:W-:Y:S01]  /*f480*/  @P1 MOV R7, 0x7f800000 ;  /* 0x7f80000000071802 */ /* 0x000fe20000000f00 */
[----:B------:R-:W-:Y:S01]  /*f490*/  IMAD R142, R195, 0x4, R140 ;  /* 0x00000004c38e7824 */ /* 0x000fe200078e028c */
[----:B------:R-:W-:Y:S01]  /*f4a0*/  @P5 MOV R5, 0x7f800000 ;  /* 0x7f80000000055802 */ /* 0x000fe20000000f00 */
[----:B------:R-:W-:Y:S01]  /*f4b0*/  FADD R204, R204, R103 ;  /* 0x00000067cccc7221 */ /* 0x000fe20000000000 */
[----:B------:R-:W-:Y:S01]  /*f4c0*/  FADD R203, R203, R8 ;  /* 0x00000008cbcb7221 */ /* 0x000fe20000000000 */
[C---:B------:R-:W-:Y:S01]  /*f4d0*/  FSETP.NEU.AND P4, PT, R25.reuse, RZ, PT ;  /* 0x000000ff1900720b */ /* 0x040fe20003f8d000 */
[----:B------:R-:W-:Y:S01]  /*f4e0*/  @P2 FFMA.FTZ R206, R25, R4, +INF ;  /* 0x7f80000019ce2423 */ /* 0x000fe20000010004 */
[C---:B------:R-:W-:Y:S01]  /*f4f0*/  LEA R144, R195.reuse, R142, 0x2 ;  /* 0x0000008ec3907211 */ /* 0x040fe200078e10ff */
[C---:B------:R-:W-:Y:S01]  /*f500*/  @P1 FFMA.FTZ R204, R42.reuse, R7, +INF ;  /* 0x7f8000002acc1423 */ /* 0x040fe20000010007 */
[----:B------:R-:W-:Y:S01]  /*f510*/  FSETP.NEU.AND P2, PT, R42, RZ, PT ;  /* 0x000000ff2a00720b */ /* 0x000fe20003f4d000 */
[C---:B------:R-:W-:Y:S01]  /*f520*/  @P5 FFMA.FTZ R203, R40.reuse, R5, +INF ;  /* 0x7f80000028cb5423 */ /* 0x040fe20000010005 */
[----:B------:R-:W-:Y:S01]  /*f530*/  FSETP.NEU.AND P1, PT, R40, RZ, PT ;  /* 0x000000ff2800720b */ /* 0x000fe20003f2d000 */
[C---:B------:R-:W-:Y:S01]  /*f540*/  IMAD R152, R195.reuse, 0x4, R144 ;  /* 0x00000004c3987824 */ /* 0x040fe200078e0290 */
[----:B------:R-:W-:Y:S01]  /*f550*/  F2FP.BF16.F32.PACK_AB R25, R38, R39 ;  /* 0x000000272619723e */ /* 0x000fe200000010ff */
[----:B------:R-:W-:Y:S01]  /*f560*/  LDS.128 R48, [R0+UR6+0x400] ;  /* 0x0004000600307984 */ /* 0x000fe20008000c00 */
[----:B------:R-:W-:Y:S01]  /*f570*/  F2FP.BF16.F32.PACK_AB R26, R26, R37 ;  /* 0x000000251a1a723e */ /* 0x000fe200000010ff */
[----:B------:R-:W-:Y:S01]  /*f580*/  IMAD R150, R195, 0x4, R152 ;  /* 0x00000004c3967824 */ /* 0x000fe200078e0298 */
[----:B------:R-:W-:Y:S01]  /*f590*/  F2FP.BF16.F32.PACK_AB R27, R36, R27 ;  /* 0x0000001b241b723e */ /* 0x000fe200000010ff */
[----:B------:R-:W-:Y:S01]  /*f5a0*/  LDS.128 R16, [R0+UR6+0x800] ;  /* 0x0008000600107984 */ /* 0x000fe20008000c00 */
[----:B------:R-:W-:Y:S01]  /*f5b0*/  F2FP.BF16.F32.PACK_AB R29, R29, R58 ;  /* 0x0000003a1d1d723e */ /* 0x000fe200000010ff */
[C---:B------:R-:W-:Y:S01]  /*f5c0*/  IMAD R154, R195.reuse, 0x4, R150 ;  /* 0x00000004c39a7824 */ /* 0x040fe200078e0296 */
[----:B------:R-:W-:Y:S01]  /*f5d0*/  F2FP.BF16.F32.PACK_AB R33, R56, R33 ;  /* 0x000000213821723e */ /* 0x000fe200000010ff */
[----:B------:R-:W0:Y:S01]  /*f5e0*/  LDS.128 R36, [R0+UR6] ;  /* 0x0000000600247984 */ /* 0x000e220008000c00 */
[----:B------:R-:W-:Y:S01]  /*f5f0*/  F2FP.BF16.F32.PACK_AB R23, R60, R61 ;  /* 0x0000003d3c17723e */ /* 0x000fe200000010ff */
[C---:B------:R-:W-:Y:S01]  /*f600*/  IMAD R146, R195.reuse, 0x4, R154 ;  /* 0x00000004c3927824 */ /* 0x040fe200078e029a */
[----:B------:R-:W-:Y:S01]  /*f610*/  F2FP.BF16.F32.PACK_AB R22, R62, R63 ;  /* 0x0000003f3e16723e */ /* 0x000fe200000010ff */
[----:B------:R-:W-:Y:S01]  /*f620*/  LDS.128 R8, [R0+UR6+0xc00] ;  /* 0x000c000600087984 */ /* 0x000fe20008000c00 */
[----:B------:R-:W-:Y:S01]  /*f630*/  F2FP.BF16.F32.PACK_AB R21, R68, R73 ;  /* 0x000000494415723e */ /* 0x000fe200000010ff */
[----:B------:R-:W-:Y:S01]  /*f640*/  IMAD R148, R195, 0x4, R146 ;  /* 0x00000004c3947824 */ /* 0x000fe200078e0292 */
[----:B------:R-:W-:Y:S01]  /*f650*/  F2FP.BF16.F32.PACK_AB R31, R54, R31 ;  /* 0x0000001f361f723e */ /* 0x000fe200000010ff */
[----:B------:R-:W1:Y:S01]  /*f660*/  LDS.128 R40, [R207+UR6] ;  /* 0x00000006cf287984 */ /* 0x000e620008000c00 */
[----:B------:R-:W-:Y:S01]  /*f670*/  F2FP.BF16.F32.PACK_AB R54, R85, R86 ;  /* 0x000000565536723e */ /* 0x000fe200000010ff */
[----:B------:R-:W2:Y:S01]  /*f680*/  LDC.64 R198, c[0x0][0x398] ;  /* 0x0000e600ffc67b82 */ /* 0x000ea20000000a00 */
[----:B------:R-:W-:Y:S01]  /*f690*/  LEA R104, R195, R148, 0x2 ;  /* 0x00000094c3687211 */ /* 0x000fe200078e10ff */
[----:B------:R-:W3:Y:S01]  /*f6a0*/  LDS.128 R44, [R207+UR6+0x400] ;  /* 0x00040006cf2c7984 */ /* 0x000ee20008000c00 */
[----:B------:R-:W-:-:S02]  /*f6b0*/  F2FP.BF16.F32.PACK_AB R30, R30, R55 ;  /* 0x000000371e1e723e */ /* 0x000fc400000010ff */
[----:B------:R-:W-:Y:S01]  /*f6c0*/  F2FP.BF16.F32.PACK_AB R55, R84, R3 ;  /* 0x000000035437723e */ /* 0x000fe200000010ff */
[----:B------:R-:W-:Y:S01]  /*f6d0*/  IMAD R156, R195, 0x4, R104 ;  /* 0x00000004c39c7824 */ /* 0x000fe200078e0268 */
[----:B------:R-:W4:Y:S01]  /*f6e0*/  LDS.128 R12, [R207+UR6+0x800] ;  /* 0x00080006cf0c7984 */ /* 0x000f220008000c00 */
[----:B------:R-:W-:Y:S02]  /*f6f0*/  F2FP.BF16.F32.PACK_AB R34, R34, R53 ;  /* 0x000000352222723e */ /* 0x000fe400000010ff */
[----:B------:R-:W-:Y:S01]  /*f700*/  F2FP.BF16.F32.PACK_AB R53, R89, R92 ;  /* 0x0000005c5935723e */ /* 0x000fe200000010ff */
[----:B------:R-:W5:Y:S01]  /*f710*/  LDS.128 R4, [R207+UR6+0xc00] ;  /* 0x000c0006cf047984 */ /* 0x000f620008000c00 */
[----:B------:R-:W-:Y:S02]  /*f720*/  LEA R158, R195, R156, 0x2 ;  /* 0x0000009cc39e7211 */ /* 0x000fe400078e10ff */
[----:B------:R-:W-:Y:S01]  /*f730*/  F2FP.BF16.F32.PACK_AB R20, R82, R83 ;  /* 0x000000535214723e */ /* 0x000fe200000010ff */
[----:B------:R-:W-:Y:S01]  /*f740*/  BAR.SYNC.DEFER_BLOCKING 0x0 ;  /* 0x0000000000007b1d */ /* 0x000fe20000010000 */
[----:B------:R-:W-:Y:S01]  /*f750*/  F2FP.BF16.F32.PACK_AB R32, R57, R32 ;  /* 0x000000203920723e */ /* 0x000fe200000010ff */
[----:B------:R-:W-:Y:S01]  /*f760*/  IMAD R58, R195, 0x4, R158 ;  /* 0x00000004c33a7824 */ /* 0x000fe200078e029e */
[----:B------:R-:W-:Y:S01]  /*f770*/  F2FP.BF16.F32.PACK_AB R83, R69, R70 ;  /* 0x000000464553723e */ /* 0x000fe200000010ff */
[----:B------:R-:W-:Y:S01]  /*f780*/  IMAD R57, R227, UR5, RZ ;  /* 0x00000005e3397c24 */ /* 0x000fe2000f8e02ff */
[----:B------:R-:W-:Y:S01]  /*f790*/  F2FP.BF16.F32.PACK_AB R82, R71, R72 ;  /* 0x000000484752723e */ /* 0x000fe200000010ff */
[----:B------:R-:W-:Y:S01]  /*f7a0*/  UIMAD.WIDE UR4, UR4, 0x2, URZ ;  /* 0x00000002040478a5 */ /* 0x000fe2000f8e02ff */
[----:B------:R-:W-:-:S02]  /*f7b0*/  LEA R56, R195, R58, 0x2 ;  /* 0x0000003ac3387211 */ /* 0x000fc400078e10ff */
[----:B------:R-:W-:Y:S02]  /*f7c0*/  SHF.L.U32 R3, R57, 0x1, RZ ;  /* 0x0000000139037819 */ /* 0x000fe400000006ff */
[----:B------:R-:W-:Y:S01]  /*f7d0*/  F2FP.BF16.F32.PACK_AB R80, R80, R81 ;  /* 0x000000515050723e */ /* 0x000fe200000010ff */
[----:B------:R-:W-:Y:S01]  /*f7e0*/  IMAD R60, R195, 0x4, R56 ;  /* 0x00000004c33c7824 */ /* 0x000fe200078e0238 */
[----:B--2---:R-:W-:Y:S02]  /*f7f0*/  IADD3 R198, P5, P6, R3, UR8, R198 ;  /* 0x0000000803c67c10 */ /* 0x004fe4000febe0c6 */
[----:B------:R-:W-:Y:S02]  /*f800*/  F2FP.BF16.F32.PACK_AB R81, R76, R77 ;  /* 0x0000004d4c51723e */ /* 0x000fe400000010ff */
[----:B------:R-:W-:Y:S01]  /*f810*/  LEA R62, R195, R60, 0x2 ;  /* 0x0000003cc33e7211 */ /* 0x000fe200078e10ff */
[----:B------:R-:W2:Y:S01]  /*f820*/  LDCU UR4, c[0x0][0x3ec] ;  /* 0x00007d80ff0477ac */ /* 0x000ea20008000800 */
[----:B------:R-:W-:-:S02]  /*f830*/  F2FP.BF16.F32.PACK_AB R35, R35, R52 ;  /* 0x000000342323723e */ /* 0x000fc400000010ff */
[----:B------:R-:W-:Y:S01]  /*f840*/  F2FP.BF16.F32.PACK_AB R28, R28, R59 ;  /* 0x0000003b1c1c723e */ /* 0x000fe200000010ff */
[----:B------:R-:W-:Y:S01]  /*f850*/  IMAD R68, R195, 0x4, R62 ;  /* 0x00000004c3447824 */ /* 0x000fe200078e023e */
[----:B------:R-:W-:Y:S01]  /*f860*/  F2FP.BF16.F32.PACK_AB R52, R93, R96 ;  /* 0x000000605d34723e */ /* 0x000fe200000010ff */
[----:B------:R0:W-:Y:S04]  /*f870*/  STS.128 [R97+UR6], R24 ;  /* 0x0000001861007988 */ /* 0x0001e80008000c06 */
[----:B------:R1:W-:Y:S04]  /*f880*/  STS.128 [R97+UR6+0x200], R20 ;  /* 0x0002001461007988 */ /* 0x0003e80008000c06 */
[----:B------:R-:W-:Y:S04]  /*f890*/  STS.128 [R97+UR6+0x80], R28 ;  /* 0x0000801c61007988 */ /* 0x000fe80008000c06 */
[----:B------:R-:W-:Y:S01]  /*f8a0*/  STS.128 [R97+UR6+0x280], R32 ;  /* 0x0002802061007988 */ /* 0x000fe20008000c06 */
[----:B--2---:R-:W-:Y:S01]  /*f8b0*/  UIMAD UR4, UR7, UR4, URZ ;  /* 0x00000004070472a4 */ /* 0x004fe2000f8e02ff */
[----:B0-----:R-:W-:Y:S01]  /*f8c0*/  F2FP.BF16.F32.PACK_AB R27, R88, R87 ;  /* 0x00000057581b723e */ /* 0x001fe200000010ff */
[----:B------:R-:W-:Y:S01]  /*f8d0*/  IMAD R88, R195, 0x4, R68 ;  /* 0x00000004c3587824 */ /* 0x000fe200078e0244 */
[----:B------:R-:W-:Y:S01]  /*f8e0*/  F2FP.BF16.F32.PACK_AB R26, R90, R91 ;  /* 0x0000005b5a1a723e */ /* 0x000fe200000010ff */
[----:B------:R-:W-:Y:S01]  /*f8f0*/  STS.128 [R97+UR6+0x300], R52 ;  /* 0x0003003461007988 */ /* 0x000fe20008000c06 */
[----:B------:R-:W-:Y:S01]  /*f900*/  F2FP.BF16.F32.PACK_AB R25, R94, R95 ;  /* 0x0000005f5e19723e */ /* 0x000fe200000010ff */
[----:B-1----:R-:W-:Y:S01]  /*f910*/  IMAD.HI R20, R57, 0x2, RZ ;  /* 0x0000000239147827 */ /* 0x002fe200078e02ff */
[C---:B------:R-:W-:Y:S01]  /*f920*/  LEA R90, R195.reuse, R88, 0x2 ;  /* 0x00000058c35a7211 */ /* 0x040fe200078e10ff */
[----:B------:R-:W-:Y:S01]  /*f930*/  STS.128 [R97+UR6+0x180], R80 ;  /* 0x0001805061007988 */ /* 0x000fe20008000c06 */
[----:B------:R-:W-:Y:S01]  /*f940*/  F2FP.BF16.F32.PACK_AB R21, R74, R75 ;  /* 0x0000004b4a15723e */ /* 0x000fe200000010ff */
[----:B------:R-:W-:Y:S01]  /*f950*/  USHF.L.U32 UR7, UR4, 0x2, URZ ;  /* 0x0000000204077899 */ /* 0x000fe200080006ff */
[----:B------:R-:W-:Y:S01]  /*f960*/  F2FP.BF16.F32.PACK_AB R22, R66, R67 ;  /* 0x000000434216723e */ /* 0x000fe200000010ff */
[----:B------:R-:W-:Y:S01]  /*f970*/  IMAD R86, R195, 0x4, R90 ;  /* 0x00000004c3567824 */ /* 0x000fe200078e025a */
[----:B------:R-:W-:-:S02]  /*f980*/  F2FP.BF16.F32.PACK_AB R23, R64, R65 ;  /* 0x000000414017723e */ /* 0x000fc400000010ff */
[----:B------:R-:W-:Y:S01]  /*f990*/  IADD3.X R199, PT, PT, R20, UR5, R199, P5, P6 ;  /* 0x0000000514c77c10 */ /* 0x000fe2000afec4c7 */
[C---:B------:R-:W-:Y:S01]  /*f9a0*/  IMAD R84, R195.reuse, 0x4, R86 ;  /* 0x00000004c3547824 */ /* 0x040fe200078e0256 */
[----:B------:R-:W-:Y:S01]  /*f9b0*/  F2FP.BF16.F32.PACK_AB R24, R98, R99 ;  /* 0x000000636218723e */ /* 0x000fe200000010ff */
[----:B------:R-:W-:Y:S01]  /*f9c0*/  UIMAD.WIDE UR4, UR4, 0x4, URZ ;  /* 0x00000004040478a5 */ /* 0x000fe2000f8e02ff */
[----:B------:R-:W-:Y:S02]  /*f9d0*/  F2FP.BF16.F32.PACK_AB R20, R78, R79 ;  /* 0x0000004f4e14723e */ /* 0x000fe400000010ff */
[C---:B------:R-:W-:Y:S01]  /*f9e0*/  LEA R92, R195.reuse, R84, 0x2 ;  /* 0x00000054c35c7211 */ /* 0x040fe200078e10ff */
[----:B------:R0:W-:Y:S04]  /*f9f0*/  STS.128 [R97+UR6+0x100], R24 ;  /* 0x0001001861007988 */ /* 0x0001e80008000c06 */
[C---:B------:R-:W-:Y:S01]  /*fa00*/  IMAD R94, R195.reuse, 0x4, R92 ;  /* 0x00000004c35e7824 */ /* 0x040fe200078e025c */
[----:B------:R1:W-:Y:S04]  /*fa10*/  STS.128 [R97+UR6+0x380], R20 ;  /* 0x0003801461007988 */ /* 0x0003e80008000c06 */
[----:B------:R-:W-:-:S05]  /*fa20*/  LEA R74, R195, R94, 0x2 ;  /* 0x0000005ec34a7211 */ /* 0x000fca00078e10ff */
[C---:B------:R-:W-:Y:S01]  /*fa30*/  IMAD R66, R195.reuse, 0x4, R74 ;  /* 0x00000004c3427824 */ /* 0x040fe200078e024a */
[----:B------:R-:W-:Y:S01]  /*fa40*/  BAR.SYNC.DEFER_BLOCKING 0x0 ;  /* 0x0000000000007b1d */ /* 0x000fe20000010000 */
[-C--:B0-----:R-:W-:Y:S02]  /*fa50*/  LEA R24, P5, R2, R198.reuse, 0x1 ;  /* 0x000000c602187211 */ /* 0x081fe400078a08ff */
[----:B------:R-:W-:Y:S02]  /*fa60*/  LEA R26, P6, R100, R198, 0x1 ;  /* 0x000000c6641a7211 */ /* 0x000fe400078c08ff */
[C---:B------:R-:W-:Y:S02]  /*fa70*/  LEA R64, R195.reuse, R66, 0x2 ;  /* 0x00000042c3407211 */ /* 0x040fe400078e10ff */
[-C--:B------:R-:W-:Y:S02]  /*fa80*/  LEA.HI.X.SX32 R25, R2, R199.reuse, 0x1, P5 ;  /* 0x000000c702197211 */ /* 0x080fe400028f0eff */
[----:B------:R-:W-:Y:S01]  /*fa90*/  LEA R2, P5, R102, R198, 0x1 ;  /* 0x000000c666027211 */ /* 0x000fe200078a08ff */
[----:B------:R-:W-:Y:S01]  /*faa0*/  IMAD R70, R195, 0x4, R64 ;  /* 0x00000004c3467824 */ /* 0x000fe200078e0240 */
[----:B------:R-:W-:-:S02]  /*fab0*/  LEA.HI.X.SX32 R27, R100, R199, 0x1, P6 ;  /* 0x000000c7641b7211 */ /* 0x000fc400030f0eff */
[-C--:B------:R-:W-:Y:S02]  /*fac0*/  LEA.HI.X.SX32 R3, R102, R199.reuse, 0x1, P5 ;  /* 0x000000c766037211 */ /* 0x080fe400028f0eff */
[C---:B------:R-:W-:Y:S02]  /*fad0*/  LEA R72, R195.reuse, R70, 0x2 ;  /* 0x00000046c3487211 */ /* 0x040fe400078e10ff */
[-C--:B-1----:R-:W-:Y:S02]  /*fae0*/  LEA R20, P5, R110, R198.reuse, 0x1 ;  /* 0x000000c66e147211 */ /* 0x082fe400078a08ff */
[----:B------:R-:W-:Y:S01]  /*faf0*/  LEA R28, P6, R112, R198, 0x1 ;  /* 0x000000c6701c7211 */ /* 0x000fe200078c08ff */
[C---:B------:R-:W-:Y:S01]  /*fb00*/  IMAD R76, R195.reuse, 0x4, R72 ;  /* 0x00000004c34c7824 */ /* 0x040fe200078e0248 */
[-C--:B------:R-:W-:Y:S02]  /*fb10*/  LEA.HI.X.SX32 R21, R110, R199.reuse, 0x1, P5 ;  /* 0x000000c76e157211 */ /* 0x080fe400028f0eff */
[----:B------:R-:W-:Y:S01]  /*fb20*/  LEA.HI.X.SX32 R29, R112, R199, 0x1, P6 ;  /* 0x000000c7701d7211 */ /* 0x000fe200030f0eff */
[----:B------:R0:W-:Y:S01]  /*fb30*/  STG.E.U16 desc[UR10][R24.64], R36 ;  /* 0x0000002418007986 */ /* 0x0001e2000c10150a */
[----:B------:R-:W-:-:S02]  /*fb40*/  LEA R78, R195, R76, 0x2 ;  /* 0x0000004cc34e7211 */ /* 0x000fc400078e10ff */
[C---:B------:R-:W-:Y:S01]  /*fb50*/  LEA R22, P6, R108.reuse, R198, 0x1 ;  /* 0x000000c66c167211 */ /* 0x040fe200078c08ff */
[----:B------:R1:W-:Y:S02]  /*fb60*/  STG.E.U16 desc[UR10][R26.64], R40 ;  /* 0x000000281a007986 */ /* 0x0003e4000c10150a */
[C---:B------:R-:W-:Y:S01]  /*fb70*/  IMAD R80, R195.reuse, 0x4, R78 ;  /* 0x00000004c3507824 */ /* 0x040fe200078e024e */
[----:B------:R-:W-:Y:S01]  /*fb80*/  LEA.HI.X.SX32 R23, R108, R199, 0x1, P6 ;  /* 0x000000c76c177211 */ /* 0x000fe200030f0eff */
[----:B------:R2:W-:Y:S03]  /*fb90*/  STG.E.U16 desc[UR10][R2.64], R48 ;  /* 0x0000003002007986 */ /* 0x0005e6000c10150a */
[----:B------:R-:W-:Y:S01]  /*fba0*/  LEA R82, R195, R80, 0x2 ;  /* 0x00000050c3527211 */ /* 0x000fe200078e10ff */
[----:B---3--:R-:W-:Y:S01]  /*fbb0*/  STG.E.U16 desc[UR10][R28.64], R44 ;  /* 0x0000002c1c007986 */ /* 0x008fe2000c10150a */
[----:B0-----:R-:W-:-:S02]  /*fbc0*/  LEA R24, P5, R106, R198, 0x1 ;  /* 0x000000c66a187211 */ /* 0x001fc400078a08ff */
[----:B------:R-:W-:Y:S01]  /*fbd0*/  PRMT R36, R36, 0x7632, R36 ;  /* 0x0000763224247816 */ /* 0x000fe20000000024 */
[C---:B------:R-:W-:Y:S01]  /*fbe0*/  IMAD R96, R195.reuse, 0x4, R82 ;  /* 0x00000004c3607824 */ /* 0x040fe200078e0252 */
[-C--:B------:R-:W-:Y:S01]  /*fbf0*/  LEA.HI.X.SX32 R25, R106, R199.reuse, 0x1, P5 ;  /* 0x000000c76a197211 */ /* 0x080fe200028f0eff */
[----:B------:R0:W-:Y:S01]  /*fc00*/  STG.E.U16 desc[UR10][R20.64], R16 ;  /* 0x0000001014007986 */ /* 0x0001e2000c10150a */
[C---:B-1----:R-:W-:Y:S02]  /*fc10*/  LEA R26, P6, R114.reuse, R198, 0x1 ;  /* 0x000000c6721a7211 */ /* 0x042fe400078c08ff */
[C---:B------:R-:W-:Y:S01]  /*fc20*/  LEA R98, R195.reuse, R96, 0x2 ;  /* 0x00000060c3627211 */ /* 0x040fe200078e10ff */
[----:B----4-:R1:W-:Y:S01]  /*fc30*/  STG.E.U16 desc[UR10][R22.64], R12 ;  /* 0x0000000c16007986 */ /* 0x0103e2000c10150a */
[----:B------:R-:W-:Y:S02]  /*fc40*/  LEA.HI.X.SX32 R27, R114, R199, 0x1, P6 ;  /* 0x000000c7721b7211 */ /* 0x000fe400030f0eff */
[----:B--2---:R-:W-:Y:S01]  /*fc50*/  LEA R2, P5, R116, R198, 0x1 ;  /* 0x000000c674027211 */ /* 0x004fe200078a08ff */
[----:B------:R-:W-:Y:S01]  /*fc60*/  IMAD R100, R195, 0x4, R98 ;  /* 0x00000004c3647824 */ /* 0x000fe200078e0262 */
[----:B------:R2:W-:Y:S01]  /*fc70*/  STG.E.U16 desc[UR10][R24.64], R8 ;  /* 0x0000000818007986 */ /* 0x0005e2000c10150a */
[----:B------:R-:W-:-:S02]  /*fc80*/  PRMT R40, R40, 0x7632, R40 ;  /* 0x0000763228287816 */ /* 0x000fc40000000028 */
[-C--:B------:R-:W-:Y:S01]  /*fc90*/  LEA.HI.X.SX32 R3, R116, R199.reuse, 0x1, P5 ;  /* 0x000000c774037211 */ /* 0x080fe200028f0eff */
[----:B-----5:R3:W-:Y:S01]  /*fca0*/  STG.E.U16 desc[UR10][R26.64], R4 ;  /* 0x000000041a007986 */ /* 0x0207e2000c10150a */
[C---:B------:R-:W-:Y:S02]  /*fcb0*/  LEA R102, R195.reuse, R100, 0x2 ;  /* 0x00000064c3667211 */ /* 0x040fe400078e10ff */
[-C--:B0-----:R-:W-:Y:S01]  /*fcc0*/  LEA R20, P5, R120, R198.reuse, 0x1 ;  /* 0x000000c678147211 */ /* 0x081fe200078a08ff */
[----:B------:R0:W-:Y:S01]  /*fcd0*/  STG.E.U16 desc[UR10][R2.64], R36 ;  /* 0x0000002402007986 */ /* 0x0001e2000c10150a */
[-C--:B-1----:R-:W-:Y:S01]  /*fce0*/  LEA R22, P6, R126, R198.reuse, 0x1 ;  /* 0x000000c67e167211 */ /* 0x082fe200078c08ff */
[----:B------:R-:W-:Y:S01]  /*fcf0*/  IMAD R106, R195, 0x4, R102 ;  /* 0x00000004c36a7824 */ /* 0x000fe200078e0266 */
[----:B------:R-:W-:Y:S02]  /*fd00*/  LEA.HI.X.SX32 R21, R120, R199, 0x1, P5 ;  /* 0x000000c778157211 */ /* 0x000fe400028f0eff */
[----:B--2---:R-:W-:-:S02]  /*fd10*/  LEA R24, P5, R118, R198, 0x1 ;  /* 0x000000c676187211 */ /* 0x004fc400078a08ff */
[C---:B------:R-:W-:Y:S01]  /*fd20*/  LEA R108, R195.reuse, R106, 0x2 ;  /* 0x0000006ac36c7211 */ /* 0x040fe200078e10ff */
[----:B------:R1:W-:Y:S01]  /*fd30*/  STG.E.U16 desc[UR10][R20.64], R40 ;  /* 0x0000002814007986 */ /* 0x0003e2000c10150a */
[----:B---3--:R-:W-:Y:S02]  /*fd40*/  PRMT R4, R16, 0x7632, R4 ;  /* 0x0000763210047816 */ /* 0x008fe40000000004 */
[----:B------:R-:W-:Y:S01]  /*fd50*/  PRMT R48, R48, 0x7632, R48 ;  /* 0x0000763230307816 */ /* 0x000fe20000000030 */
[C---:B------:R-:W-:Y:S01]  /*fd60*/  IMAD R110, R195.reuse, 0x4, R108 ;  /* 0x00000004c36e7824 */ /* 0x040fe200078e026c */
[-C--:B------:R-:W-:Y:S02]  /*fd70*/  LEA.HI.X.SX32 R23, R126, R199.reuse, 0x1, P6 ;  /* 0x000000c77e177211 */ /* 0x080fe400030f0eff */
[----:B------:R-:W-:Y:S02]  /*fd80*/  LEA.HI.X.SX32 R25, R118, R199, 0x1, P5 ;  /* 0x000000c776197211 */ /* 0x000fe400028f0eff */
[----:B------:R-:W-:Y:S01]  /*fd90*/  LEA R16, R195, R110, 0x2 ;  /* 0x0000006ec3107211 */ /* 0x000fe200078e10ff */
[----:B------:R2:W-:Y:S01]  /*fda0*/  STG.E.U16 desc[UR10][R22.64], R48 ;  /* 0x0000003016007986 */ /* 0x0005e2000c10150a */
[----:B------:R-:W-:-:S02]  /*fdb0*/  PRMT R12, R44, 0x7632, R12 ;  /* 0x000076322c0c7816 */ /* 0x000fc4000000000c */
[-C--:B0-----:R-:W-:Y:S01]  /*fdc0*/  LEA R2, P6, R124, R198.reuse, 0x1 ;  /* 0x000000c67c027211 */ /* 0x081fe200078c08ff */
[C---:B------:R-:W-:Y:S01]  /*fdd0*/  IMAD R112, R195.reuse, 0x4, R16 ;  /* 0x00000004c3707824 */ /* 0x040fe200078e0210 */
[----:B-1----:R-:W-:Y:S01]  /*fde0*/  LEA R20, P5, R122, R198, 0x1 ;  /* 0x000000c67a147211 */ /* 0x002fe200078a08ff */
[----:B------:R0:W-:Y:S01]  /*fdf0*/  STG.E.U16 desc[UR10][R24.64], R12 ;  /* 0x0000000c18007986 */ /* 0x0001e2000c10150a */
[-C--:B------:R-:W-:Y:S02]  /*fe00*/  LEA.HI.X.SX32 R3, R124, R199.reuse, 0x1, P6 ;  /* 0x000000c77c037211 */ /* 0x080fe400030f0eff */
[----:B------:R-:W-:Y:S02]  /*fe10*/  LEA R114, R195, R112, 0x2 ;  /* 0x00000070c3727211 */ /* 0x000fe400078e10ff */
[----:B------:R-:W-:Y:S01]  /*fe20*/  LEA.HI.X.SX32 R21, R122, R199, 0x1, P5 ;  /* 0x000000c77a157211 */ /* 0x000fe200028f0eff */
[----:B------:R1:W-:Y:S01]  /*fe30*/  STG.E.U16 desc[UR10][R2.64], R4 ;  /* 0x0000000402007986 */ /* 0x0003e2000c10150a */
[----:B--2---:R-:W-:-:S04]  /*fe40*/  LEA R22, P6, R132, R198, 0x1 ;  /* 0x000000c684167211 */ /* 0x004fc800078c08ff */
[----:B------:R-:W-:Y:S02]  /*fe50*/  LEA.HI.X.SX32 R23, R132, R199, 0x1, P6 ;  /* 0x000000c784177211 */ /* 0x000fe400030f0eff */
[----:B0-----:R-:W-:Y:S01]  /*fe60*/  PRMT R25, R8, 0x7632, R25 ;  /* 0x0000763208197816 */ /* 0x001fe20000000019 */
[C---:B------:R-:W-:Y:S01]  /*fe70*/  IMAD R8, R195.reuse, 0x4, R114 ;  /* 0x00000004c3087824 */ /* 0x040fe200078e0272 */
[----:B------:R-:W-:Y:S02]  /*fe80*/  LEA R24, P5, R128, R198, 0x1 ;  /* 0x000000c680187211 */ /* 0x000fe400078a08ff */
[----:B-1----:R-:W-:Y:S02]  /*fe90*/  PRMT R3, R12, 0x7632, R3 ;  /* 0x000076320c037816 */ /* 0x002fe40000000003 */
[C---:B------:R-:W-:Y:S02]  /*fea0*/  LEA R12, R195.reuse, R8, 0x2 ;  /* 0x00000008c30c7211 */ /* 0x040fe400078e10ff */
[----:B------:R-:W-:Y:S01]  /*feb0*/  LEA R2, P6, R130, R198, 0x1 ;  /* 0x000000c682027211 */ /* 0x000fe200078c08ff */
[----:B------:R0:W-:Y:S02]  /*fec0*/  STG.E.U16 desc[UR10][R20.64], R3 ;  /* 0x0000000314007986 */ /* 0x0001e4000c10150a */
[----:B------:R-:W-:-:S02]  /*fed0*/  IMAD R116, R195, 0x4, R12 ;  /* 0x00000004c3747824 */ /* 0x000fc400078e020c */
[----:B------:R1:W-:Y:S01]  /*fee0*/  STG.E.U16 desc[UR10][R22.64], R25 ;  /* 0x0000001916007986 */ /* 0x0003e2000c10150a */
[----:B0-----:R-:W-:Y:S02]  /*fef0*/  PRMT R21, R4, 0x7632, R21 ;  /* 0x0000763204157816 */ /* 0x001fe40000000015 */
[C---:B------:R-:W-:Y:S02]  /*ff00*/  LEA R4, R195.reuse, R116, 0x2 ;  /* 0x00000074c3047211 */ /* 0x040fe400078e10ff */
[-C--:B-1----:R-:W-:Y:S02]  /*ff10*/  LEA.HI.X.SX32 R25, R128, R199.reuse, 0x1, P5 ;  /* 0x000000c780197211 */ /* 0x082fe400028f0eff */
[----:B------:R-:W-:Y:S01]  /*ff20*/  LEA.HI.X.SX32 R3, R130, R199, 0x1, P6 ;  /* 0x000000c782037211 */ /* 0x000fe200030f0eff */
[----:B------:R-:W-:Y:S01]  /*ff30*/  IMAD R118, R195, 0x4, R4 ;  /* 0x00000004c3767824 */ /* 0x000fe200078e0204 */
[-C--:B------:R-:W-:Y:S01]  /*ff40*/  LEA R26, P5, R134, R198.reuse, 0x1 ;  /* 0x000000c6861a7211 */ /* 0x080fe200078a08ff */
[----:B------:R0:W-:Y:S01]  /*ff50*/  STG.E.U16 desc[UR10][R24.64], R21 ;  /* 0x0000001518007986 */ /* 0x0001e2000c10150a */
[----:B------:R-:W-:-:S02]  /*ff60*/  LEA R20, P6, R136, R198, 0x1 ;  /* 0x000000c688147211 */ /* 0x000fc400078c08ff */
[C---:B------:R-:W-:Y:S01]  /*ff70*/  LEA R120, R195.reuse, R118, 0x2 ;  /* 0x00000076c3787211 */ /* 0x040fe200078e10ff */
[----:B------:R-:W-:Y:S01]  /*ff80*/  STG.E.U16 desc[UR10][R2.64], R37 ;  /* 0x0000002502007986 */ /* 0x000fe2000c10150a */
[-C--:B------:R-:W-:Y:S02]  /*ff90*/  LEA.HI.X.SX32 R27, R134, R199.reuse, 0x1, P5 ;  /* 0x000000c7861b7211 */ /* 0x080fe400028f0eff */
[C---:B------:R-:W-:Y:S01]  /*ffa0*/  LEA R22, P5, R138.reuse, R198, 0x1 ;  /* 0x000000c68a167211 */ /* 0x040fe200078a08ff */
[C---:B------:R-:W-:Y:S02]  /*ffb0*/  IMAD R122, R195.reuse, 0x4, R120 ;  /* 0x00000004c37a7824 */ /* 0x040fe400078e0278 */
[----:B------:R1:W-:Y:S01]  /*ffc0*/  STG.E.U16 desc[UR10][R26.64], R41 ;  /* 0x000000291a007986 */ /* 0x0003e2000c10150a */
[----:B------:R-:W-:Y:S02]  /*ffd0*/  LEA.HI.X.SX32 R23, R138, R199, 0x1, P5 ;  /* 0x000000c78a177211 */ /* 0x000fe400028f0eff */
[----:B------:R-:W-:-:S02]  /*ffe0*/  LEA R124, R195, R122, 0x2 ;  /* 0x0000007ac37c7211 */ /* 0x000fc400078e10ff */
[-C--:B0-----:R-:W-:Y:S02]  /*fff0*/  LEA.HI.X.SX32 R21, R136, R199.reuse, 0x1, P6 ;  /* 0x000000c788157211 */ /* 0x081fe400030f0eff */
[-C--:B------:R-:W-:Y:S01]  /*10000*/  LEA R24, P5, R142, R198.reuse, 0x1 ;  /* 0x000000c68e187211 */ /* 0x080fe200078a08ff */
[C---:B------:R-:W-:Y:S01]  /*10010*/  IMAD R126, R195.reuse, 0x4, R124 ;  /* 0x00000004c37e7824 */ /* 0x040fe200078e027c */
[----:B------:R-:W-:Y:S01]  /*10020*/  LEA R28, P6, R140, R198, 0x1 ;  /* 0x000000c68c1c7211 */ /* 0x000fe200078c08ff */
[----:B------:R0:W-:Y:S01]  /*10030*/  STG.E.U16 desc[UR10][R20.64], R49 ;  /* 0x0000003114007986 */ /* 0x0001e2000c10150a */
[-C--:B------:R-:W-:Y:S02]  /*10040*/  LEA.HI.X.SX32 R25, R142, R199.reuse, 0x1, P5 ;  /* 0x000000c78e197211 */ /* 0x080fe400028f0eff */
[----:B------:R-:W-:Y:S01]  /*10050*/  LEA R128, R195, R126, 0x2 ;  /* 0x0000007ec3807211 */ /* 0x000fe200078e10ff */
[----:B------:R2:W-:Y:S01]  /*10060*/  STG.E.U16 desc[UR10][R22.64], R45 ;  /* 0x0000002d16007986 */ /* 0x0005e2000c10150a */
[----:B------:R-:W-:-:S02]  /*10070*/  LEA.HI.X.SX32 R29, R140, R199, 0x1, P6 ;  /* 0x000000c78c1d7211 */ /* 0x000fc400030f0eff */
[-C--:B-1----:R-:W-:Y:S01]  /*10080*/  LEA R26, P5, R152, R198.reuse, 0x1 ;  /* 0x000000c6981a7211 */ /* 0x082fe200078a08ff */
[C---:B------:R-:W-:Y:S01]  /*10090*/  IMAD R130, R195.reuse, 0x4, R128 ;  /* 0x00000004c3827824 */ /* 0x040fe200078e0280 */
[----:B------:R-:W-:Y:S01]  /*100a0*/  LEA R2, P6, R144, R198, 0x1 ;  /* 0x000000c690027211 */ /* 0x000fe200078c08ff */
[----:B------:R-:W-:Y:S01]  /*100b0*/  STG.E.U16 desc[UR10][R28.64], R17 ;  /* 0x000000111c007986 */ /* 0x000fe2000c10150a */
[-C--:B------:R-:W-:Y:S02]  /*100c0*/  LEA.HI.X.SX32 R27, R152, R199.reuse, 0x1, P5 ;  /* 0x000000c7981b7211 */ /* 0x080fe400028f0eff */
[C---:B------:R-:W-:Y:S01]  /*100d0*/  LEA R132, R195.reuse, R130, 0x2 ;  /* 0x00000082c3847211 */ /* 0x040fe200078e10ff */
[----:B------:R-:W-:Y:S01]  /*100e0*/  STG.E.U16 desc[UR10][R24.64], R13 ;  /* 0x0000000d18007986 */ /* 0x000fe2000c10150a */
[-C--:B------:R-:W-:Y:S02]  /*100f0*/  LEA.HI.X.SX32 R3, R144, R199.reuse, 0x1, P6 ;  /* 0x000000c790037211 */ /* 0x080fe400030f0eff */
[-C--:B0-----:R-:W-:Y:S01]  /*10100*/  LEA R20, P5, R150, R198.reuse, 0x1 ;  /* 0x000000c696147211 */ /* 0x081fe200078a08ff */
[----:B------:R-:W-:Y:S01]  /*10110*/  IMAD R134, R195, 0x4, R132 ;  /* 0x00000004c3867824 */ /* 0x000fe200078e0284 */
[----:B--2---:R-:W-:Y:S01]  /*10120*/  LEA R22, P6, R154, R198, 0x1 ;  /* 0x000000c69a167211 */ /* 0x004fe200078c08ff */
[----:B------:R0:W-:Y:S01]  /*10130*/  STG.E.U16 desc[UR10][R2.64], R9 ;  /* 0x0000000902007986 */ /* 0x0001e2000c10150a */
[----:B------:R-:W-:-:S02]  /*10140*/  LEA.HI.X.SX32 R21, R150, R199, 0x1, P5 ;  /* 0x000000c796157211 */ /* 0x000fc400028f0eff */
[----:B------:R-:W-:Y:S01]  /*10150*/  LEA R136, R195, R134, 0x2 ;  /* 0x00000086c3887211 */ /* 0x000fe200078e10ff */
[----:B------:R-:W-:Y:S01]  /*10160*/  STG.E.U16 desc[UR10][R26.64], R5 ;  /* 0x000000051a007986 */ /* 0x000fe2000c10150a */
[----:B------:R-:W-:Y:S02]  /*10170*/  PRMT R37, R37, 0x7632, R37 ;  /* 0x0000763225257816 */ /* 0x000fe40000000025 */
[----:B------:R-:W-:Y:S01]  /*10180*/  PRMT R41, R41, 0x7632, R41 ;  /* 0x0000763229297816 */ /* 0x000fe20000000029 */
[C---:B------:R-:W-:Y:S01]  /*10190*/  IMAD R138, R195.reuse, 0x4, R136 ;  /* 0x00000004c38a7824 */ /* 0x040fe200078e0288 */
[----:B------:R-:W-:Y:S01]  /*101a0*/  LEA.HI.X.SX32 R23, R154, R199, 0x1, P6 ;  /* 0x000000c79a177211 */ /* 0x000fe200030f0eff */
[----:B------:R1:W-:Y:S01]  /*101b0*/  STG.E.U16 desc[UR10][R20.64], R37 ;  /* 0x0000002514007986 */ /* 0x0003e2000c10150a */
[----:B------:R-:W-:Y:S02]  /*101c0*/  LEA R30, P6, R148, R198, 0x1 ;  /* 0x000000c6941e7211 */ /* 0x000fe400078c08ff */
[----:B------:R-:W-:Y:S01]  /*101d0*/  LEA R140, R195, R138, 0x2 ;  /* 0x0000008ac38c7211 */ /* 0x000fe200078e10ff */
[----:B------:R2:W-:Y:S01]  /*101e0*/  STG.E.U16 desc[UR10][R22.64], R41 ;  /* 0x0000002916007986 */ /* 0x0005e2000c10150a */
[----:B0-----:R-:W-:-:S02]  /*101f0*/  LEA R2, P5, R146, R198, 0x1 ;  /* 0x000000c692027211 */ /* 0x001fc400078a08ff */
[-C--:B------:R-:W-:Y:S01]  /*10200*/  LEA.HI.X.SX32 R31, R148, R199.reuse, 0x1, P6 ;  /* 0x000000c7941f7211 */ /* 0x080fe200030f0eff */
[----:B------:R-:W-:Y:S01]  /*10210*/  IMAD R142, R195, 0x4, R140 ;  /* 0x00000004c38e7824 */ /* 0x000fe200078e028c */
[----:B------:R-:W-:Y:S02]  /*10220*/  LEA.HI.X.SX32 R3, R146, R199, 0x1, P5 ;  /* 0x000000c792037211 */ /* 0x000fe400028f0eff */
[----:B------:R-:W-:Y:S02]  /*10230*/  PRMT R49, R49, 0x7632, R49 ;  /* 0x0000763231317816 */ /* 0x000fe40000000031 */
[C---:B------:R-:W-:Y:S02]  /*10240*/  LEA R144, R195.reuse, R142, 0x2 ;  /* 0x0000008ec3907211 */ /* 0x040fe400078e10ff */
[-C--:B-1----:R-:W-:Y:S01]  /*10250*/  LEA R20, P5, R104, R198.reuse, 0x1 ;  /* 0x000000c668147211 */ /* 0x082fe200078a08ff */
[----:B------:R-:W-:Y:S01]  /*10260*/  STG.E.U16 desc[UR10][R2.64], R49 ;  /* 0x0000003102007986 */ /* 0x000fe2000c10150a */
[----:B--2---:R-:W-:Y:S01]  /*10270*/  LEA R22, P6, R156, R198, 0x1 ;  /* 0x000000c69c167211 */ /* 0x004fe200078c08ff */
[----:B------:R-:W-:Y:S01]  /*10280*/  IMAD R146, R195, 0x4, R144 ;  /* 0x00000004c3927824 */ /* 0x000fe200078e0290 */
[----:B------:R-:W-:-:S02]  /*10290*/  PRMT R45, R45, 0x7632, R45 ;  /* 0x000076322d2d7816 */ /* 0x000fc4000000002d */
[-C--:B------:R-:W-:Y:S02]  /*102a0*/  LEA.HI.X.SX32 R21, R104, R199.reuse, 0x1, P5 ;  /* 0x000000c768157211 */ /* 0x080fe400028f0eff */
[-C--:B------:R-:W-:Y:S01]  /*102b0*/  LEA.HI.X.SX32 R23, R156, R199.reuse, 0x1, P6 ;  /* 0x000000c79c177211 */ /* 0x080fe200030f0eff */
[----:B------:R0:W-:Y:S01]  /*102c0*/  STG.E.U16 desc[UR10][R30.64], R45 ;  /* 0x0000002d1e007986 */ /* 0x0001e2000c10150a */
[-C--:B------:R-:W-:Y:S02]  /*102d0*/  LEA R24, P5, R158, R198.reuse, 0x1 ;  /* 0x000000c69e187211 */ /* 0x080fe400078a08ff */
[----:B------:R-:W-:Y:S02]  /*102e0*/  LEA R26, P6, R58, R198, 0x1 ;  /* 0x000000c63a1a7211 */ /* 0x000fe400078c08ff */
[----:B------:R-:W-:Y:S02]  /*102f0*/  LEA R148, R195, R146, 0x2 ;  /* 0x00000092c3947211 */ /* 0x000fe400078e10ff */
[----:B------:R-:W-:-:S02]  /*10300*/  LEA.HI.X.SX32 R25, R158, R199, 0x1, P5 ;  /* 0x000000c79e197211 */ /* 0x000fc400028f0eff */
[-C--:B------:R-:W-:Y:S01]  /*10310*/  LEA.HI.X.SX32 R27, R58, R199.reuse, 0x1, P6 ;  /* 0x000000c73a1b7211 */ /* 0x080fe200030f0eff */
[----:B------:R-:W-:Y:S01]  /*10320*/  IMAD R150, R195, 0x4, R148 ;  /* 0x00000004c3967824 */ /* 0x000fe200078e0294 */
[-C--:B------:R-:W-:Y:S02]  /*10330*/  LEA R28, P5, R56, R198.reuse, 0x1 ;  /* 0x000000c6381c7211 */ /* 0x080fe400078a08ff */
[-C--:B0-----:R-:W-:Y:S02]  /*10340*/  LEA R30, P6, R60, R198.reuse, 0x1 ;  /* 0x000000c63c1e7211 */ /* 0x081fe400078c08ff */
[-C--:B------:R-:W-:Y:S02]  /*10350*/  LEA.HI.X.SX32 R29, R56, R199.reuse, 0x1, P5 ;  /* 0x000000c7381d7211 */ /* 0x080fe400028f0eff */
[----:B------:R-:W-:Y:S02]  /*10360*/  LEA.HI.X.SX32 R31, R60, R199, 0x1, P6 ;  /* 0x000000c73c1f7211 */ /* 0x000fe400030f0eff */
[----:B------:R-:W-:-:S02]  /*10370*/  LEA R32, P5, R62, R198, 0x1 ;  /* 0x000000c63e207211 */ /* 0x000fc400078a08ff */
[----:B------:R-:W-:Y:S02]  /*10380*/  LEA R34, P6, R68, R198, 0x1 ;  /* 0x000000c644227211 */ /* 0x000fe400078c08ff */
[C---:B------:R-:W-:Y:S02]  /*10390*/  LEA R152, R195.reuse, R150, 0x2 ;  /* 0x00000096c3987211 */ /* 0x040fe400078e10ff */
[-C--:B------:R-:W-:Y:S02]  /*103a0*/  LEA.HI.X.SX32 R33, R62, R199.reuse, 0x1, P5 ;  /* 0x000000c73e217211 */ /* 0x080fe400028f0eff */
[----:B------:R-:W-:Y:S01]  /*103b0*/  LEA.HI.X.SX32 R35, R68, R199, 0x1, P6 ;  /* 0x000000c744237211 */ /* 0x000fe200030f0eff */
[----:B------:R-:W-:Y:S01]  /*103c0*/  IMAD R154, R195, 0x4, R152 ;  /* 0x00000004c39a7824 */ /* 0x000fe200078e0298 */
[-C--:B------:R-:W-:Y:S02]  /*103d0*/  LEA R36, P5, R88, R198.reuse, 0x1 ;  /* 0x000000c658247211 */ /* 0x080fe400078a08ff */
[----:B------:R-:W-:-:S02]  /*103e0*/  LEA R40, P6, R90, R198, 0x1 ;  /* 0x000000c65a287211 */ /* 0x000fc400078c08ff */
[-C--:B------:R-:W-:Y:S02]  /*103f0*/  LEA.HI.X.SX32 R37, R88, R199.reuse, 0x1, P5 ;  /* 0x000000c758257211 */ /* 0x080fe400028f0eff */
[-C--:B------:R-:W-:Y:S02]  /*10400*/  LEA.HI.X.SX32 R41, R90, R199.reuse, 0x1, P6 ;  /* 0x000000c75a297211 */ /* 0x080fe400030f0eff */
[-C--:B------:R-:W-:Y:S02]  /*10410*/  LEA R48, P5, R86, R198.reuse, 0x1 ;  /* 0x000000c656307211 */ /* 0x080fe400078a08ff */
[----:B------:R-:W-:Y:S02]  /*10420*/  LEA R52, P6, R84, R198, 0x1 ;  /* 0x000000c654347211 */ /* 0x000fe400078c08ff */
[----:B------:R-:W-:Y:S02]  /*10430*/  LEA R156, R195, R154, 0x2 ;  /* 0x0000009ac39c7211 */ /* 0x000fe400078e10ff */
[----:B------:R-:W-:-:S02]  /*10440*/  LEA.HI.X.SX32 R49, R86, R199, 0x1, P5 ;  /* 0x000000c756317211 */ /* 0x000fc400028f0eff */
[-C--:B------:R-:W-:Y:S01]  /*10450*/  LEA.HI.X.SX32 R53, R84, R199.reuse, 0x1, P6 ;  /* 0x000000c754357211 */ /* 0x080fe200030f0eff */
[----:B------:R-:W-:Y:S01]  /*10460*/  IMAD R158, R195, 0x4, R156 ;  /* 0x00000004c39e7824 */ /* 0x000fe200078e029c */
[-C--:B------:R-:W-:Y:S02]  /*10470*/  LEA R54, P5, R92, R198.reuse, 0x1 ;  /* 0x000000c65c367211 */ /* 0x080fe400078a08ff */
[-C--:B------:R-:W-:Y:S02]  /*10480*/  LEA R212, P6, R94, R198.reuse, 0x1 ;  /* 0x000000c65ed47211 */ /* 0x080fe400078c08ff */
        /* <DEDUP_REMOVED lines=157> */
[C---:B------:R-:W-:Y:S01]  /*10e60*/  IMAD R184, R195.reuse, 0x4, R12 ;  /* 0x00000004c3b87824 */ /* 0x040fe200078e020c */
[-C--:B------:R-:W-:Y:S02]  /*10e70*/  LEA R156, P6, R190, R198.reuse, 0x1 ;  /* 0x000000c6be9c7211 */ /* 0x080fe400078c08ff */
[-C--:B------:R-:W-:Y:S02]  /*10e80*/  LEA R154, P5, R188, R198.reuse, 0x1 ;  /* 0x000000c6bc9a7211 */ /* 0x080fe400078a08ff */
[----:B------:R-:W-:Y:S02]  /*10e90*/  LEA.HI.X.SX32 R157, R190, R199, 0x1, P6 ;  /* 0x000000c7be9d7211 */ /* 0x000fe400030f0eff */
[----:B------:R-:W-:Y:S02]  /*10ea0*/  LEA R160, P6, R194, R198, 0x1 ;  /* 0x000000c6c2a07211 */ /* 0x000fe400078c08ff */
[----:B------:R-:W-:-:S02]  /*10eb0*/  LEA R186, R195, R184, 0x2 ;  /* 0x000000b8c3ba7211 */ /* 0x000fc400078e10ff */
[-C--:B------:R-:W-:Y:S02]  /*10ec0*/  LEA.HI.X.SX32 R155, R188, R199.reuse, 0x1, P5 ;  /* 0x000000c7bc9b7211 */ /* 0x080fe400028f0eff */
[-C--:B------:R-:W-:Y:S01]  /*10ed0*/  LEA.HI.X.SX32 R161, R194, R199.reuse, 0x1, P6 ;  /* 0x000000c7c2a17211 */ /* 0x080fe200030f0eff */
[----:B------:R-:W-:Y:S01]  /*10ee0*/  IMAD R188, R195, 0x4, R186 ;  /* 0x00000004c3bc7824 */ /* 0x000fe200078e02ba */
[-C--:B------:R-:W-:Y:S02]  /*10ef0*/  LEA R158, P5, R192, R198.reuse, 0x1 ;  /* 0x000000c6c09e7211 */ /* 0x080fe400078a08ff */
[----:B------:R-:W-:Y:S02]  /*10f00*/  LEA R164, P6, R236, R198, 0x1 ;  /* 0x000000c6eca47211 */ /* 0x000fe400078c08ff */
[-C--:B------:R-:W-:Y:S02]  /*10f10*/  LEA.HI.X.SX32 R159, R192, R199.reuse, 0x1, P5 ;  /* 0x000000c7c09f7211 */ /* 0x080fe400028f0eff */
[----:B------:R-:W-:-:S02]  /*10f20*/  LEA.HI.X.SX32 R165, R236, R199, 0x1, P6 ;  /* 0x000000c7eca57211 */ /* 0x000fc400030f0eff */
[-C--:B------:R-:W-:Y:S02]  /*10f30*/  LEA R162, P5, R196, R198.reuse, 0x1 ;  /* 0x000000c6c4a27211 */ /* 0x080fe400078a08ff */
[----:B------:R-:W-:Y:S02]  /*10f40*/  LEA R168, P6, R240, R198, 0x1 ;  /* 0x000000c6f0a87211 */ /* 0x000fe400078c08ff */
[C---:B------:R-:W-:Y:S02]  /*10f50*/  LEA R190, R195.reuse, R188, 0x2 ;  /* 0x000000bcc3be7211 */ /* 0x040fe400078e10ff */
[-C--:B------:R-:W-:Y:S02]  /*10f60*/  LEA.HI.X.SX32 R163, R196, R199.reuse, 0x1, P5 ;  /* 0x000000c7c4a37211 */ /* 0x080fe400028f0eff */
[----:B------:R-:W-:Y:S01]  /*10f70*/  LEA.HI.X.SX32 R169, R240, R199, 0x1, P6 ;  /* 0x000000c7f0a97211 */ /* 0x000fe200030f0eff */
[----:B------:R-:W-:Y:S01]  /*10f80*/  IMAD R192, R195, 0x4, R190 ;  /* 0x00000004c3c07824 */ /* 0x000fe200078e02be */
[----:B------:R-:W-:-:S02]  /*10f90*/  LEA R166, P5, R238, R198, 0x1 ;  /* 0x000000c6eea67211 */ /* 0x000fc400078a08ff */
[-C--:B------:R-:W-:Y:S02]  /*10fa0*/  LEA R172, P6, R16, R198.reuse, 0x1 ;  /* 0x000000c610ac7211 */ /* 0x080fe400078c08ff */
[-C--:B------:R-:W-:Y:S02]  /*10fb0*/  LEA.HI.X.SX32 R167, R238, R199.reuse, 0x1, P5 ;  /* 0x000000c7eea77211 */ /* 0x080fe400028f0eff */
[----:B------:R-:W-:Y:S02]  /*10fc0*/  LEA.HI.X.SX32 R173, R16, R199, 0x1, P6 ;  /* 0x000000c710ad7211 */ /* 0x000fe400030f0eff */
[-C--:B------:R-:W-:Y:S02]  /*10fd0*/  LEA R170, P5, R174, R198.reuse, 0x1 ;  /* 0x000000c6aeaa7211 */ /* 0x080fe400078a08ff */
        /* <DEDUP_REMOVED lines=29> */
[CC--:B------:R-:W-:Y:S02]  /*111b0*/  LEA R16, P6, R4.reuse, R198.reuse, 0x1 ;  /* 0x000000c604107211 */ /* 0x0c0fe400078c08ff */
[----:B------:R-:W-:Y:S02]  /*111c0*/  PRMT R5, R17, 0x7632, R5 ;  /* 0x0000763211057816 */ /* 0x000fe40000000005 */
[----:B------:R-:W-:Y:S02]  /*111d0*/  PRMT R13, R13, 0x7632, R13 ;  /* 0x000076320d0d7816 */ /* 0x000fe4000000000d */
[----:B------:R-:W-:Y:S01]  /*111e0*/  LEA.HI.X.SX32 R17, R4, R199, 0x1, P6 ;  /* 0x000000c704117211 */ /* 0x000fe200030f0eff */
[----:B------:R0:W-:Y:S01]  /*111f0*/  STG.E.U16 desc[UR10][R20.64], R5 ;  /* 0x0000000514007986 */ /* 0x0001e2000c10150a */
[----:B------:R-:W-:Y:S02]  /*11200*/  PRMT R12, R9, 0x7632, R12 ;  /* 0x00007632090c7816 */ /* 0x000fe4000000000c */
[----:B------:R-:W-:Y:S01]  /*11210*/  PRMT R4, R5, 0x7632, R4 ;  /* 0x0000763205047816 */ /* 0x000fe20000000004 */
[----:B------:R-:W-:Y:S01]  /*11220*/  STG.E.U16 desc[UR10][R22.64], R13 ;  /* 0x0000000d16007986 */ /* 0x000fe2000c10150a */
[----:B------:R-:W-:-:S02]  /*11230*/  LEA R194, P5, R8, R198, 0x1 ;  /* 0x000000c608c27211 */ /* 0x000fc400078a08ff */
[----:B------:R-:W-:Y:S01]  /*11240*/  PRMT R9, R47, 0x7632, R9 ;  /* 0x000076322f097816 */ /* 0x000fe20000000009 */
[----:B------:R1:W-:Y:S01]  /*11250*/  STG.E.U16 desc[UR10][R24.64], R12 ;  /* 0x0000000c18007986 */ /* 0x0003e2000c10150a */
[-C--:B------:R-:W-:Y:S02]  /*11260*/  LEA.HI.X.SX32 R195, R8, R199.reuse, 0x1, P5 ;  /* 0x000000c708c37211 */ /* 0x080fe400028f0eff */
[----:B------:R-:W-:Y:S01]  /*11270*/  PRMT R8, R46, 0x7632, R8 ;  /* 0x000076322e087816 */ /* 0x000fe20000000008 */
[----:B------:R2:W-:Y:S01]  /*11280*/  STG.E.U16 desc[UR10][R26.64], R4 ;  /* 0x000000041a007986 */ /* 0x0005e2000c10150a */
[----:B0-----:R-:W-:Y:S02]  /*11290*/  PRMT R5, R42, 0x7632, R5 ;  /* 0x000076322a057816 */ /* 0x001fe40000000005 */
[C---:B------:R-:W-:Y:S01]  /*112a0*/  LEA R198, P5, R236.reuse, R198, 0x1 ;  /* 0x000000c6ecc67211 */ /* 0x040fe200078a08ff */
[----:B------:R-:W-:Y:S03]  /*112b0*/  STG.E.U16 desc[UR10][R28.64], R38 ;  /* 0x000000261c007986 */ /* 0x000fe6000c10150a */
[----:B------:R-:W-:Y:S01]  /*112c0*/  LEA.HI.X.SX32 R199, R236, R199, 0x1, P5 ;  /* 0x000000c7ecc77211 */ /* 0x000fe200028f0eff */
[----:B------:R-:W-:Y:S01]  /*112d0*/  STG.E.U16 desc[UR10][R30.64], R42 ;  /* 0x0000002a1e007986 */ /* 0x000fe2000c10150a */
[----:B-1----:R-:W-:-:S03]  /*112e0*/  PRMT R12, R7, 0x7632, R12 ;  /* 0x00007632070c7816 */ /* 0x002fc6000000000c */
[----:B------:R-:W-:Y:S01]  /*112f0*/  STG.E.U16 desc[UR10][R32.64], R50 ;  /* 0x0000003220007986 */ /* 0x000fe2000c10150a */
[----:B--2---:R-:W-:Y:S02]  /*11300*/  PRMT R27, R38, 0x7632, R27 ;  /* 0x00007632261b7816 */ /* 0x004fe4000000001b */
[----:B------:R-:W-:Y:S01]  /*11310*/  PRMT R4, R50, 0x7632, R4 ;  /* 0x0000763232047816 */ /* 0x000fe20000000004 */
[----:B------:R-:W-:Y:S04]  /*11320*/  STG.E.U16 desc[UR10][R34.64], R46 ;  /* 0x0000002e22007986 */ /* 0x000fe8000c10150a */
[----:B------:R0:W-:Y:S04]  /*11330*/  STG.E.U16 desc[UR10][R36.64], R18 ;  /* 0x0000001224007986 */ /* 0x0001e8000c10150a */
[----:B------:R1:W-:Y:S04]  /*11340*/  STG.E.U16 desc[UR10][R40.64], R14 ;  /* 0x0000000e28007986 */ /* 0x0003e8000c10150a */
[----:B------:R2:W-:Y:S04]  /*11350*/  STG.E.U16 desc[UR10][R48.64], R10 ;  /* 0x0000000a30007986 */ /* 0x0005e8000c10150a */
[----:B------:R3:W-:Y:S01]  /*11360*/  STG.E.U16 desc[UR10][R52.64], R6 ;  /* 0x0000000634007986 */ /* 0x0007e2000c10150a */
[----:B0-----:R-:W-:-:S03]  /*11370*/  PRMT R18, R18, 0x7632, R18 ;  /* 0x0000763212127816 */ /* 0x001fc60000000012 */
[----:B------:R-:W-:Y:S01]  /*11380*/  STG.E.U16 desc[UR10][R54.64], R27 ;  /* 0x0000001b36007986 */ /* 0x000fe2000c10150a */
[----:B-1----:R-:W-:-:S03]  /*11390*/  PRMT R14, R14, 0x7632, R14 ;  /* 0x000076320e0e7816 */ /* 0x002fc6000000000e */
[----:B------:R0:W-:Y:S01]  /*113a0*/  STG.E.U16 desc[UR10][R212.64], R5 ;  /* 0x00000005d4007986 */ /* 0x0001e2000c10150a */
[----:B--2---:R-:W-:-:S03]  /*113b0*/  PRMT R10, R10, 0x7632, R10 ;  /* 0x000076320a0a7816 */ /* 0x004fc6000000000a */
[----:B------:R1:W-:Y:S01]  /*113c0*/  STG.E.U16 desc[UR10][R214.64], R4 ;  /* 0x00000004d6007986 */ /* 0x0003e2000c10150a */
[----:B---3--:R-:W-:-:S03]  /*113d0*/  PRMT R6, R6, 0x7632, R6 ;  /* 0x0000763206067816 */ /* 0x008fc60000000006 */
[----:B------:R2:W-:Y:S04]  /*113e0*/  STG.E.U16 desc[UR10][R216.64], R8 ;  /* 0x00000008d8007986 */ /* 0x0005e8000c10150a */
[----:B------:R-:W-:Y:S01]  /*113f0*/  STG.E.U16 desc[UR10][R218.64], R18 ;  /* 0x00000012da007986 */ /* 0x000fe2000c10150a */
[----:B0-----:R-:W-:-:S03]  /*11400*/  PRMT R5, R39, 0x7632, R5 ;  /* 0x0000763227057816 */ /* 0x001fc60000000005 */
[----:B------:R-:W-:Y:S01]  /*11410*/  STG.E.U16 desc[UR10][R220.64], R14 ;  /* 0x0000000edc007986 */ /* 0x000fe2000c10150a */
[----:B-1----:R-:W-:-:S03]  /*11420*/  PRMT R4, R43, 0x7632, R4 ;  /* 0x000076322b047816 */ /* 0x002fc60000000004 */
[----:B------:R-:W-:Y:S01]  /*11430*/  LDS.128 R20, [R0+UR6] ;  /* 0x0000000600147984 */ /* 0x000fe20008000c00 */
[----:B--2---:R-:W-:-:S03]  /*11440*/  PRMT R8, R51, 0x7632, R8 ;  /* 0x0000763233087816 */ /* 0x004fc60000000008 */
[----:B------:R0:W-:Y:S04]  /*11450*/  STG.E.U16 desc[UR10][R222.64], R10 ;  /* 0x0000000ade007986 */ /* 0x0001e8000c10150a */
[----:B------:R-:W1:Y:S04]  /*11460*/  LDS.128 R24, [R207+UR6] ;  /* 0x00000006cf187984 */ /* 0x000e680008000c00 */
[----:B------:R2:W-:Y:S04]  /*11470*/  STG.E.U16 desc[UR10][R228.64], R6 ;  /* 0x00000006e4007986 */ /* 0x0005e8000c10150a */
[----:B------:R-:W3:Y:S01]  /*11480*/  LDS.128 R28, [R0+UR6+0x400] ;  /* 0x00040006001c7984 */ /* 0x000ee20008000c00 */
[----:B0-----:R-:W-:-:S03]  /*11490*/  PRMT R10, R15, 0x7632, R10 ;  /* 0x000076320f0a7816 */ /* 0x001fc6000000000a */
[----:B------:R-:W-:Y:S04]  /*114a0*/  STG.E.U16 desc[UR10][R230.64], R39 ;  /* 0x00000027e6007986 */ /* 0x000fe8000c10150a */
[----:B------:R-:W0:Y:S01]  /*114b0*/  LDS.128 R32, [R207+UR6+0x400] ;  /* 0x00040006cf207984 */ /* 0x000e220008000c00 */
[----:B--2---:R-:W-:-:S03]  /*114c0*/  PRMT R6, R19, 0x7632, R6 ;  /* 0x0000763213067816 */ /* 0x004fc60000000006 */
[----:B------:R-:W-:Y:S04]  /*114d0*/  STG.E.U16 desc[UR10][R232.64], R43 ;  /* 0x0000002be8007986 */ /* 0x000fe8000c10150a */
[----:B------:R-:W2:Y:S04]  /*114e0*/  LDS.128 R36, [R0+UR6+0x800] ;  /* 0x0008000600247984 */ /* 0x000ea80008000c00 */
[----:B------:R-:W-:Y:S04]  /*114f0*/  STG.E.U16 desc[UR10][R234.64], R51 ;  /* 0x00000033ea007986 */ /* 0x000fe8000c10150a */
[----:B------:R-:W4:Y:S04]  /*11500*/  LDS.128 R40, [R207+UR6+0x800] ;  /* 0x00080006cf287984 */ /* 0x000f280008000c00 */
[----:B------:R-:W5:Y:S04]  /*11510*/  LDS.128 R48, [R0+UR6+0xc00] ;  /* 0x000c000600307984 */ /* 0x000f680008000c00 */
[----:B------:R-:W2:Y:S01]  /*11520*/  LDS.128 R52, [R207+UR6+0xc00] ;  /* 0x000c0006cf347984 */ /* 0x000ea20008000c00 */
[----:B-1----:R-:W-:-:S03]  /*11530*/  PRMT R46, R24, 0x7632, R46 ;  /* 0x00007632182e7816 */ /* 0x002fc6000000002e */
[----:B------:R3:W-:Y:S04]  /*11540*/  STG.E.U16 desc[UR10][R210.64], R47 ;  /* 0x0000002fd2007986 */ /* 0x0007e8000c10150a */
[----:B------:R-:W-:Y:S04]  /*11550*/  STG.E.U16 desc[UR10][R208.64], R19 ;  /* 0x00000013d0007986 */ /* 0x000fe8000c10150a */
[----:B------:R1:W-:Y:S04]  /*11560*/  STG.E.U16 desc[UR10][R2.64], R15 ;  /* 0x0000000f02007986 */ /* 0x0003e8000c10150a */
[----:B------:R1:W-:Y:S01]  /*11570*/  STG.E.U16 desc[UR10][R44.64], R11 ;  /* 0x0000000b2c007986 */ /* 0x0003e2000c10150a */
[----:B---3--:R-:W-:-:S02]  /*11580*/  PRMT R47, R28, 0x7632, R47 ;  /* 0x000076321c2f7816 */ /* 0x008fc4000000002f */
[----:B0-----:R-:W-:Y:S01]  /*11590*/  PRMT R0, R32, 0x7632, R0 ;  /* 0x0000763220007816 */ /* 0x001fe20000000000 */
[----:B------:R0:W-:Y:S04]  /*115a0*/  STG.E.U16 desc[UR10][R56.64], R7 ;  /* 0x0000000738007986 */ /* 0x0001e8000c10150a */
[----:B------:R3:W-:Y:S01]  /*115b0*/  STG.E.U16 desc[UR10][R58.64], R5 ;  /* 0x000000053a007986 */ /* 0x0007e2000c10150a */
[----:B-1----:R-:W-:Y:S02]  /*115c0*/  PRMT R3, R11, 0x7632, R3 ;  /* 0x000076320b037816 */ /* 0x002fe40000000003 */
[----:B------:R-:W-:Y:S01]  /*115d0*/  FSEL R2, R203, -INF , P1 ;  /* 0xff800000cb027808 */ /* 0x000fe20000800000 */
[----:B------:R1:W-:Y:S01]  /*115e0*/  STG.E.U16 desc[UR10][R60.64], R4 ;  /* 0x000000043c007986 */ /* 0x0003e2000c10150a */
[----:B------:R-:W-:-:S03]  /*115f0*/  PRMT R45, R20, 0x7632, R45 ;  /* 0x00007632142d7816 */ /* 0x000fc6000000002d */
[----:B------:R2:W-:Y:S01]  /*11600*/  STG.E.U16 desc[UR10][R62.64], R8 ;  /* 0x000000083e007986 */ /* 0x0005e2000c10150a */
[----:B0-----:R-:W-:-:S03]  /*11610*/  FFMA R7, R2, 0.69314718246459960938, R201 ;  /* 0x3f31721802077823 */ /* 0x001fc600000000c9 */
[----:B------:R0:W-:Y:S01]  /*11620*/  STG.E.U16 desc[UR10][R64.64], R9 ;  /* 0x0000000940007986 */ /* 0x0001e2000c10150a */
[----:B---3--:R-:W-:-:S03]  /*11630*/  FSEL R5, R206, -INF , P4 ;  /* 0xff800000ce057808 */ /* 0x008fc60002000000 */
[----:B------:R4:W-:Y:S01]  /*11640*/  STG.E.U16 desc[UR10][R66.64], R6 ;  /* 0x0000000642007986 */ /* 0x0009e2000c10150a */
[----:B-1----:R-:W-:Y:S01]  /*11650*/  PRMT R61, R21, 0x7632, R61 ;  /* 0x00007632153d7816 */ /* 0x002fe2000000003d */
[----:B------:R-:W-:Y:S02]  /*11660*/  FFMA R4, R5, 0.69314718246459960938, R226 ;  /* 0x3f31721805047823 */ /* 0x000fe400000000e2 */
[----:B------:R1:W-:Y:S01]  /*11670*/  STG.E.U16 desc[UR10][R68.64], R10 ;  /* 0x0000000a44007986 */ /* 0x0003e2000c10150a */
[----:B--2---:R-:W-:Y:S02]  /*11680*/  PRMT R62, R25, 0x7632, R62 ;  /* 0x00007632193e7816 */ /* 0x004fe4000000003e */
[----:B------:R-:W-:Y:S01]  /*11690*/  PRMT R63, R29, 0x7632, R63 ;  /* 0x000076321d3f7816 */ /* 0x000fe2000000003f */
[----:B------:R2:W-:Y:S01]  /*116a0*/  STG.E.U16 desc[UR10][R70.64], R3 ;  /* 0x0000000346007986 */ /* 0x0005e2000c10150a */
[----:B0-----:R-:W-:Y:S01]  /*116b0*/  PRMT R64, R33, 0x7632, R64 ;  /* 0x0000763221407816 */ /* 0x001fe20000000040 */
[----:B------:R-:W0:Y:S01]  /*116c0*/  LDC.64 R8, c[0x0][0x3a0] ;  /* 0x0000e800ff087b82 */ /* 0x000e220000000a00 */
[----:B------:R-:W-:Y:S01]  /*116d0*/  PRMT R65, R37, 0x7632, R65 ;  /* 0x0000763225417816 */ /* 0x000fe20000000041 */
[----:B------:R-:W-:Y:S01]  /*116e0*/  STG.E.U16 desc[UR10][R72.64], R12 ;  /* 0x0000000c48007986 */ /* 0x000fe2000c10150a */
[----:B----4-:R-:W-:-:S02]  /*116f0*/  PRMT R66, R41, 0x7632, R66 ;  /* 0x0000763229427816 */ /* 0x010fc40000000042 */
[----:B-----5:R-:W-:Y:S01]  /*11700*/  PRMT R67, R49, 0x7632, R67 ;  /* 0x0000763231437816 */ /* 0x020fe20000000043 */
[----:B------:R-:W-:Y:S01]  /*11710*/  STG.E.U16 desc[UR10][R74.64], R20 ;  /* 0x000000144a007986 */ /* 0x000fe2000c10150a */
[----:B-1----:R-:W-:Y:S02]  /*11720*/  PRMT R68, R53, 0x7632, R68 ;  /* 0x0000763235447816 */ /* 0x002fe40000000044 */
[----:B------:R-:W-:Y:S01]  /*11730*/  PRMT R10, R55, 0x7632, R10 ;  /* 0x00007632370a7816 */ /* 0x000fe2000000000a */
[----:B------:R1:W-:Y:S01]  /*11740*/  STG.E.U16 desc[UR10][R76.64], R24 ;  /* 0x000000184c007986 */ /* 0x0003e2000c10150a */
[----:B--2---:R-:W-:-:S03]  /*11750*/  FSEL R3, R204, -INF , P2 ;  /* 0xff800000cc037808 */ /* 0x004fc60001000000 */
[----:B------:R2:W-:Y:S02]  /*11760*/  STG.E.U16 desc[UR10][R78.64], R28 ;  /* 0x0000001c4e007986 */ /* 0x0005e4000c10150a */
[----:B------:R-:W-:Y:S01]  /*11770*/  FFMA R6, R3, 0.69314718246459960938, R224 ;  /* 0x3f31721803067823 */ /* 0x000fe200000000e0 */
[----:B------:R-:W-:Y:S01]  /*11780*/  SHF.L.U32 R3, R227, 0x2, RZ ;  /* 0x00000002e3037819 */ /* 0x000fe200000006ff */
[----:B------:R3:W-:Y:S04]  /*11790*/  STG.E.U16 desc[UR10][R80.64], R32 ;  /* 0x0000002050007986 */ /* 0x0007e8000c10150a */
[----:B------:R4:W-:Y:S01]  /*117a0*/  STG.E.U16 desc[UR10][R82.64], R36 ;  /* 0x0000002452007986 */ /* 0x0009e2000c10150a */
[----:B-1----:R-:W-:Y:S02]  /*117b0*/  PRMT R77, R22, 0x7632, R77 ;  /* 0x00007632164d7816 */ /* 0x002fe4000000004d */
[----:B0-----:R-:W-:Y:S01]  /*117c0*/  IADD3 R2, P1, P2, R3, UR7, R8 ;  /* 0x0000000703027c10 */ /* 0x001fe2000fa3e008 */
[----:B------:R0:W-:Y:S01]  /*117d0*/  STG.E.U16 desc[UR10][R84.64], R40 ;  /* 0x0000002854007986 */ /* 0x0001e2000c10150a */
[----:B--2---:R-:W-:-:S02]  /*117e0*/  PRMT R78, R26, 0x7632, R78 ;  /* 0x000076321a4e7816 */ /* 0x004fc4000000004e */
[----:B------:R-:W-:Y:S01]  /*117f0*/  PRMT R79, R30, 0x7632, R79 ;  /* 0x000076321e4f7816 */ /* 0x000fe2000000004f */
[----:B------:R1:W-:Y:S01]  /*11800*/  STG.E.U16 desc[UR10][R86.64], R48 ;  /* 0x0000003056007986 */ /* 0x0003e2000c10150a */
[----:B---3--:R-:W-:Y:S02]  /*11810*/  PRMT R80, R34, 0x7632, R80 ;  /* 0x0000763222507816 */ /* 0x008fe40000000050 */
[----:B------:R-:W-:Y:S01]  /*11820*/  PRMT R81, R38, 0x7632, R81 ;  /* 0x0000763226517816 */ /* 0x000fe20000000051 */
[----:B------:R2:W-:Y:S01]  /*11830*/  STG.E.U16 desc[UR10][R88.64], R52 ;  /* 0x0000003458007986 */ /* 0x0005e2000c10150a */
[----:B----4-:R-:W-:Y:S02]  /*11840*/  PRMT R36, R36, 0x7632, R36 ;  /* 0x0000763224247816 */ /* 0x010fe40000000024 */
[----:B------:R-:W-:Y:S01]  /*11850*/  PRMT R82, R42, 0x7632, R82 ;  /* 0x000076322a527816 */ /* 0x000fe20000000052 */
[----:B------:R-:W-:Y:S01]  /*11860*/  STG.E.U16 desc[UR10][R90.64], R45 ;  /* 0x0000002d5a007986 */ /* 0x000fe2000c10150a */
[----:B0-----:R-:W-:-:S02]  /*11870*/  PRMT R40, R40, 0x7632, R40 ;  /* 0x0000763228287816 */ /* 0x001fc40000000028 */
[----:B------:R-:W-:Y:S01]  /*11880*/  PRMT R83, R50, 0x7632, R83 ;  /* 0x0000763232537816 */ /* 0x000fe20000000053 */
[----:B------:R0:W-:Y:S01]  /*11890*/  STG.E.U16 desc[UR10][R92.64], R46 ;  /* 0x0000002e5c007986 */ /* 0x0001e2000c10150a */
[----:B-1----:R-:W-:Y:S02]  /*118a0*/  PRMT R48, R48, 0x7632, R48 ;  /* 0x0000763230307816 */ /* 0x002fe40000000030 */
[----:B------:R-:W-:Y:S01]  /*118b0*/  PRMT R84, R54, 0x7632, R84 ;  /* 0x0000763236547816 */ /* 0x000fe20000000054 */
[----:B------:R1:W-:Y:S01]  /*118c0*/  STG.E.U16 desc[UR10][R94.64], R47 ;  /* 0x0000002f5e007986 */ /* 0x0003e2000c10150a */
[----:B--2---:R-:W-:-:S03]  /*118d0*/  PRMT R52, R52, 0x7632, R52 ;  /* 0x0000763234347816 */ /* 0x004fc60000000034 */
[----:B------:R2:W-:Y:S04]  /*118e0*/  STG.E.U16 desc[UR10][R96.64], R0 ;  /* 0x0000000060007986 */ /* 0x0005e8000c10150a */
[----:B------:R3:W-:Y:S01]  /*118f0*/  STG.E.U16 desc[UR10][R98.64], R36 ;  /* 0x0000002462007986 */ /* 0x0007e2000c10150a */
[----:B0-----:R-:W-:-:S03]  /*11900*/  PRMT R93, R23, 0x7632, R93 ;  /* 0x00007632175d7816 */ /* 0x001fc6000000005d */
[----:B------:R0:W-:Y:S01]  /*11910*/  STG.E.U16 desc[UR10][R100.64], R40 ;  /* 0x0000002864007986 */ /* 0x0001e2000c10150a */
[----:B-1----:R-:W-:Y:S02]  /*11920*/  PRMT R94, R27, 0x7632, R94 ;  /* 0x000076321b5e7816 */ /* 0x002fe4000000005e */
[----:B------:R-:W-:Y:S01]  /*11930*/  PRMT R95, R31, 0x7632, R95 ;  /* 0x000076321f5f7816 */ /* 0x000fe2000000005f */
[----:B------:R0:W-:Y:S01]  /*11940*/  STG.E.U16 desc[UR10][R102.64], R48 ;  /* 0x0000003066007986 */ /* 0x0001e2000c10150a */
[----:B--2---:R-:W-:Y:S02]  /*11950*/  PRMT R96, R35, 0x7632, R96 ;  /* 0x0000763223607816 */ /* 0x004fe40000000060 */
[----:B------:R-:W-:Y:S01]  /*11960*/  PRMT R97, R39, 0x7632, R97 ;  /* 0x0000763227617816 */ /* 0x000fe20000000061 */
[----:B------:R0:W-:Y:S01]  /*11970*/  STG.E.U16 desc[UR10][R104.64], R52 ;  /* 0x0000003468007986 */ /* 0x0001e2000c10150a */
[----:B---3--:R-:W-:Y:S02]  /*11980*/  PRMT R98, R43, 0x7632, R98 ;  /* 0x000076322b627816 */ /* 0x008fe40000000062 */
[----:B------:R-:W-:Y:S01]  /*11990*/  PRMT R99, R51, 0x7632, R99 ;  /* 0x0000763233637816 */ /* 0x000fe20000000063 */
[----:B------:R0:W-:Y:S01]  /*119a0*/  STG.E.U16 desc[UR10][R106.64], R21 ;  /* 0x000000156a007986 */ /* 0x0001e2000c10150a */
[----:B------:R-:W-:-:S03]  /*119b0*/  FSEL R0, R205, -INF , P3 ;  /* 0xff800000cd007808 */ /* 0x000fc60001800000 */
[----:B------:R0:W-:Y:S02]  /*119c0*/  STG.E.U16 desc[UR10][R108.64], R25 ;  /* 0x000000196c007986 */ /* 0x0001e4000c10150a */
[----:B------:R-:W-:Y:S01]  /*119d0*/  FFMA R5, R0, 0.69314718246459960938, R225 ;  /* 0x3f31721800057823 */ /* 0x000fe200000000e1 */
[----:B------:R-:W-:Y:S01]  /*119e0*/  IMAD.HI R0, R227, 0x4, RZ ;  /* 0x00000004e3007827 */ /* 0x000fe200078e02ff */
[----:B------:R0:W-:Y:S04]  /*119f0*/  STG.E.U16 desc[UR10][R110.64], R29 ;  /* 0x0000001d6e007986 */ /* 0x0001e8000c10150a */
[----:B------:R0:W-:Y:S01]  /*11a00*/  STG.E.U16 desc[UR10][R112.64], R33 ;  /* 0x0000002170007986 */ /* 0x0001e2000c10150a */
[----:B------:R-:W-:-:S03]  /*11a10*/  IADD3.X R3, PT, PT, R0, UR5, R9, P1, P2 ;  /* 0x0000000500037c10 */ /* 0x000fc60008fe4409 */
[----:B------:R0:W-:Y:S04]  /*11a20*/  STG.E.U16 desc[UR10][R114.64], R37 ;  /* 0x0000002572007986 */ /* 0x0001e8000c10150a */
        /* <DEDUP_REMOVED lines=42> */
[----:B------:R0:W-:Y:S01]  /*11cd0*/  STG.E.U16 desc[UR10][R16.64], R10 ;  /* 0x0000000a10007986 */ /* 0x0001e2000c10150a */
[----:B------:R-:W-:Y:S06]  /*11ce0*/  BAR.SYNC.DEFER_BLOCKING 0x0 ;  /* 0x0000000000007b1d */ /* 0x000fec0000010000 */
[----:B------:R0:W-:Y:S02]  /*11cf0*/  STS.128 [R202+UR6], R4 ;  /* 0x00000004ca007988 */ /* 0x0001e40008000c06 */
[----:B------:R-:W-:Y:S06]  /*11d00*/  BAR.SYNC.DEFER_BLOCKING 0x0 ;  /* 0x0000000000007b1d */ /* 0x000fec0000010000 */
[----:B------:R-:W-:Y:S05]  /*11d10*/  @P0 EXIT ;  /* 0x000000000000094d */ /* 0x000fea0003800000 */
[----:B0-----:R-:W0:Y:S04]  /*11d20*/  LDS R5, [R200] ;  /* 0x00000000c8057984 */ /* 0x001e280000000800 */
[----:B0-----:R-:W-:Y:S01]  /*11d30*/  STG.E desc[UR10][R2.64], R5 ;  /* 0x0000000502007986 */ /* 0x001fe2000c10190a */
[----:B------:R-:W-:Y:S05]  /*11d40*/  EXIT ;  /* 0x000000000000794d */ /* 0x000fea0003800000 */
.L_x_2:
[----:B------:R-:W-:-:S00]  /*11d50*/  BRA `(.L_x_2) ;  /* 0xfffffffc00fc7947 */ /* 0x000fc0000383ffff */
[----:B------:R-:W-:-:S00]  /*11d60*/  NOP ;  /* 0x0000000000007918 */ /* 0x000fc00000000000 */
        /* <DEDUP_REMOVED lines=9> */
.L_x_3:


//--------------------- .nv.global.init           --------------------------
	.section	.nv.global.init,"aw",@progbits
.nv.global.init:
	.type		_$_str,@object
	.size		_$_str,(.L_0 - _$_str)
_$_str:
        /*0000*/ 	.byte	0x5f, 0x5f, 0x43, 0x55, 0x44, 0x41, 0x5f, 0x46, 0x54, 0x5a, 0x00
.L_0:


//--------------------- .nv.shared.attn_fwd       --------------------------
	.section	.nv.shared.attn_fwd,"aw",@nobits
	.sectionflags	@""
	.align	16
	.zero		1024


//--------------------- .nv.shared.reserved.0     --------------------------
	.section	.nv.shared.reserved.0,"aw",@nobits
	.weak		__nv_reservedSMEM_offset_0_alias
	.size		__nv_reservedSMEM_offset_0_alias, 0, 64
	.other		__nv_reservedSMEM_offset_0_alias,@"STO_CUDA_RESERVED_SHARED STV_DEFAULT"
__nv_reservedSMEM_offset_0_alias:
	.zero		0
	.zero		64


//--------------------- .nv.constant0.attn_fwd    --------------------------
	.section	.nv.constant0.attn_fwd,"a",@progbits
	.sectionflags	@""
	.align	4
.nv.constant0.attn_fwd:
	.zero		1032


//--------------------- SYMBOLS --------------------------

	.type		.nv.reservedSmem.offset0,@object
	.size		.nv.reservedSmem.offset0,0x4
	.type		.nv.reservedSmem.cap,@object
	.size		.nv.reservedSmem.cap,0x4
